def attn_fwd(
    Q,
    K,
    V,
    Out,
    Lse,
    sm_scale,
    stride_qz,
    stride_qh,
    stride_qm,
    stride_qk,
    stride_kz,
    stride_kh,
    stride_kn,
    stride_kk,
    stride_vz,
    stride_vh,
    stride_vn,
    stride_vk,
    stride_oz,
    stride_oh,
    stride_om,
    stride_ok,
    seqlen_q,
    seqlen_k,
    BLOCK_M: tl.constexpr,
    BLOCK_N: tl.constexpr,
    HEAD_DIM: tl.constexpr,
    CAUSAL: tl.constexpr,
):
    start_m = tl.program_id(0)
    off_hz = tl.program_id(1)
    q_off = off_hz * stride_qh
    k_off = off_hz * stride_kh
    v_off = off_hz * stride_vh
    offs_m = start_m * BLOCK_M + tl.arange(0, BLOCK_M)
    offs_d = tl.arange(0, HEAD_DIM)
    offs_n = tl.arange(0, BLOCK_N)
    q_ptrs = Q + q_off + offs_m[:, None] * stride_qm + offs_d[None, :] * stride_qk
    k_ptrs = K + k_off + offs_d[:, None] * stride_kk + offs_n[None, :] * stride_kn
    v_ptrs = V + v_off + offs_n[:, None] * stride_vn + offs_d[None, :] * stride_vk
    m_i = tl.full([BLOCK_M], float("-inf"), dtype=tl.float32)
    l_i = tl.zeros([BLOCK_M], dtype=tl.float32) + 1.0
    acc = tl.zeros([BLOCK_M, HEAD_DIM], dtype=tl.float32)
    q = tl.load(q_ptrs)
    acc, l_i, m_i = _attn_fwd_inner(
        acc,
        l_i,
        m_i,
        q,
        k_ptrs,
        v_ptrs,
        sm_scale,
        stride_kn,
        stride_vn,
        start_m,
        seqlen_k,
        BLOCK_M,
        BLOCK_N,
        HEAD_DIM,
        CAUSAL,
    )
    acc = acc / l_i[:, None]
    lse = m_i + tl.math.log2(l_i) / 1.4426950408889634
    o_ptrs = (
        Out
        + off_hz * stride_oh
        + offs_m[:, None] * stride_om
        + offs_d[None, :] * stride_ok
    )
    tl.store(o_ptrs, acc.to(Out.dtype.element_ty))
    tl.store(Lse + off_hz * seqlen_q + offs_m, lse)

# config = {"BLOCK_M": 32, "BLOCK_N": 16, "HEAD_DIM": 512, "arch": "sm_100", "causal": true, "dtype": "bf16", "num_stages": 2, "num_warps": 8}
# arch = sm_100


// ===== COMPILED SASS (sm_100a) =====

	.target	sm_100a

	.elftype	@"ET_EXEC"


//--------------------- .note.nv.tkinfo           --------------------------
	.section	.note.nv.tkinfo,"",@"SHT_NOTE"
	.sectionflags	@"SHF_NOTE_NV_TKINFO"
	.tkinfo
        /*0018*/ 	.word	0x00000081
        /*0030*/ 	.string	""
        /*0030*/ 	.string	"ptxas-blackwell"
        /*0030*/ 	.string	"Cuda compilation tools, release 12.9, V12.9.86"
        /*0030*/ 	.string	"Build cuda_12.9.r12.9/compiler.36037853_0"
        /*0030*/ 	.string	"-v  -suppress-debug-info  -lineinfo  -arch sm_100a "



//--------------------- .note.nv.cuver            --------------------------
	.section	.note.nv.cuver,"",@"SHT_NOTE"
	.sectionflags	@"SHF_NOTE_NV_CUVER"
        /*0018*/ 	.short	0x0001
        /*001a*/ 	.short	0x0064
        /*001c*/ 	.short	0x0001
        /*001e*/ 	.short	0x0000
        /*0020*/ 	.short	0x0001
        /*0022*/ 	.short	0x0000


//--------------------- .nv.info                  --------------------------
	.section	.nv.info,"",@"SHT_CUDA_INFO"
	.align	4


	//----- nvinfo : EIATTR_REGCOUNT
	.align		4
        /*0000*/ 	.byte	0x04, 0x2f
        /*0002*/ 	.short	(.L_2 - .L_1)
	.align		4
.L_1:
        /*0004*/ 	.word	index@(attn_fwd)
        /*0008*/ 	.word	0x000000ff


	//----- nvinfo : EIATTR_FRAME_SIZE
	.align		4
.L_2:
        /*000c*/ 	.byte	0x04, 0x11
        /*000e*/ 	.short	(.L_4 - .L_3)
	.align		4
.L_3:
        /*0010*/ 	.word	index@(attn_fwd)
        /*0014*/ 	.word	0x00000028


	//----- nvinfo : EIATTR_MIN_STACK_SIZE
	.align		4
.L_4:
        /*0018*/ 	.byte	0x04, 0x12
        /*001a*/ 	.short	(.L_6 - .L_5)
	.align		4
.L_5:
        /*001c*/ 	.word	index@(attn_fwd)
        /*0020*/ 	.word	0x00000028
.L_6:


//--------------------- .nv.info.attn_fwd         --------------------------
	.section	.nv.info.attn_fwd,"",@"SHT_CUDA_INFO"
	.sectionflags	@""
	.align	4


	//----- nvinfo : EIATTR_CUDA_API_VERSION
	.align		4
        /*0000*/ 	.byte	0x04, 0x37
        /*0002*/ 	.short	(.L_8 - .L_7)
.L_7:
        /*0004*/ 	.word	0x00000081


	//----- nvinfo : EIATTR_KPARAM_INFO
	.align		4
.L_8:
        /*0008*/ 	.byte	0x04, 0x17
        /*000a*/ 	.short	(.L_10 - .L_9)
.L_9:
        /*000c*/ 	.word	0x00000000
        /*0010*/ 	.short	0x0019
        /*0012*/ 	.short	0x0080
        /*0014*/ 	.byte	0x00, 0xf4, 0x21, 0x00


	//----- nvinfo : EIATTR_KPARAM_INFO
	.align		4
.L_10:
        /*0018*/ 	.byte	0x04, 0x17
        /*001a*/ 	.short	(.L_12 - .L_11)
.L_11:
        /*001c*/ 	.word	0x00000000
        /*0020*/ 	.short	0x0018
        /*0022*/ 	.short	0x0078
        /*0024*/ 	.byte	0x00, 0xf4, 0x21, 0x00


	//----- nvinfo : EIATTR_KPARAM_INFO
	.align		4
.L_12:
        /*0028*/ 	.byte	0x04, 0x17
        /*002a*/ 	.short	(.L_14 - .L_13)
.L_13:
        /*002c*/ 	.word	0x00000000
        /*0030*/ 	.short	0x0017
        /*0032*/ 	.short	0x0070
        /*0034*/ 	.byte	0x00, 0xf0, 0x11, 0x00


	//----- nvinfo : EIATTR_KPARAM_INFO
	.align		4
.L_14:
        /*0038*/ 	.byte	0x04, 0x17
        /*003a*/ 	.short	(.L_16 - .L_15)
.L_15:
        /*003c*/ 	.word	0x00000000
        /*0040*/ 	.short	0x0016
        /*0042*/ 	.short	0x006c
        /*0044*/ 	.byte	0x00, 0xf0, 0x11, 0x00


	//----- nvinfo : EIATTR_KPARAM_INFO
	.align		4
.L_16:
        /*0048*/ 	.byte	0x04, 0x17
        /*004a*/ 	.short	(.L_18 - .L_17)
.L_17:
        /*004c*/ 	.word	0x00000000
        /*0050*/ 	.short	0x0015
        /*0052*/ 	.short	0x0068
        /*0054*/ 	.byte	0x00, 0xf0, 0x11, 0x00


	//----- nvinfo : EIATTR_KPARAM_INFO
	.align		4
.L_18:
        /*0058*/ 	.byte	0x04, 0x17
        /*005a*/ 	.short	(.L_20 - .L_19)
.L_19:
        /*005c*/ 	.word	0x00000000
        /*0060*/ 	.short	0x0014
        /*0062*/ 	.short	0x0064
        /*0064*/ 	.byte	0x00, 0xf0, 0x11, 0x00


	//----- nvinfo : EIATTR_KPARAM_INFO
	.align		4
.L_20:
        /*0068*/ 	.byte	0x04, 0x17
        /*006a*/ 	.short	(.L_22 - .L_21)
.L_21:
        /*006c*/ 	.word	0x00000000
        /*0070*/ 	.short	0x0013
        /*0072*/ 	.short	0x0060
        /*0074*/ 	.byte	0x00, 0xf0, 0x11, 0x00


	//----- nvinfo : EIATTR_KPARAM_INFO
	.align		4
.L_22:
        /*0078*/ 	.byte	0x04, 0x17
        /*007a*/ 	.short	(.L_24 - .L_23)
.L_23:
        /*007c*/ 	.word	0x00000000
        /*0080*/ 	.short	0x0012
        /*0082*/ 	.short	0x005c
        /*0084*/ 	.byte	0x00, 0xf0, 0x11, 0x00


	//----- nvinfo : EIATTR_KPARAM_INFO
	.align		4
.L_24:
        /*0088*/ 	.byte	0x04, 0x17
        /*008a*/ 	.short	(.L_26 - .L_25)
.L_25:
        /*008c*/ 	.word	0x00000000
        /*0090*/ 	.short	0x0011
        /*0092*/ 	.short	0x0058
        /*0094*/ 	.byte	0x00, 0xf0, 0x11, 0x00


	//----- nvinfo : EIATTR_KPARAM_INFO
	.align		4
.L_26:
        /*0098*/ 	.byte	0x04, 0x17
        /*009a*/ 	.short	(.L_28 - .L_27)
.L_27:
        /*009c*/ 	.word	0x00000000
        /*00a0*/ 	.short	0x0010
        /*00a2*/ 	.short	0x0054
        /*00a4*/ 	.byte	0x00, 0xf0, 0x11, 0x00


	//----- nvinfo : EIATTR_KPARAM_INFO
	.align		4
.L_28:
        /*00a8*/ 	.byte	0x04, 0x17
        /*00aa*/ 	.short	(.L_30 - .L_29)
.L_29:
        /*00ac*/ 	.word	0x00000000
        /*00b0*/ 	.short	0x000f
        /*00b2*/ 	.short	0x0050
        /*00b4*/ 	.byte	0x00, 0xf0, 0x11, 0x00


	//----- nvinfo : EIATTR_KPARAM_INFO
	.align		4
.L_30:
        /*00b8*/ 	.byte	0x04, 0x17
        /*00ba*/ 	.short	(.L_32 - .L_31)
.L_31:
        /*00bc*/ 	.word	0x00000000
        /*00c0*/ 	.short	0x000e
        /*00c2*/ 	.short	0x004c
        /*00c4*/ 	.byte	0x00, 0xf0, 0x11, 0x00


	//----- nvinfo : EIATTR_KPARAM_INFO
	.align		4
.L_32:
        /*00c8*/ 	.byte	0x04, 0x17
        /*00ca*/ 	.short	(.L_34 - .L_33)
.L_33:
        /*00cc*/ 	.word	0x00000000
        /*00d0*/ 	.short	0x000d
        /*00d2*/ 	.short	0x0048
        /*00d4*/ 	.byte	0x00, 0xf0, 0x11, 0x00


	//----- nvinfo : EIATTR_KPARAM_INFO
	.align		4
.L_34:
        /*00d8*/ 	.byte	0x04, 0x17
        /*00da*/ 	.short	(.L_36 - .L_35)
.L_35:
        /*00dc*/ 	.word	0x00000000
        /*00e0*/ 	.short	0x000c
        /*00e2*/ 	.short	0x0044
        /*00e4*/ 	.byte	0x00, 0xf0, 0x11, 0x00


	//----- nvinfo : EIATTR_KPARAM_INFO
	.align		4
.L_36:
        /*00e8*/ 	.byte	0x04, 0x17
        /*00ea*/ 	.short	(.L_38 - .L_37)
.L_37:
        /*00ec*/ 	.word	0x00000000
        /*00f0*/ 	.short	0x000b
        /*00f2*/ 	.short	0x0040
        /*00f4*/ 	.byte	0x00, 0xf0, 0x11, 0x00


	//----- nvinfo : EIATTR_KPARAM_INFO
	.align		4
.L_38:
        /*00f8*/ 	.byte	0x04, 0x17
        /*00fa*/ 	.short	(.L_40 - .L_39)
.L_39:
        /*00fc*/ 	.word	0x00000000
        /*0100*/ 	.short	0x000a
        /*0102*/ 	.short	0x003c
        /*0104*/ 	.byte	0x00, 0xf0, 0x11, 0x00


	//----- nvinfo : EIATTR_KPARAM_INFO
	.align		4
.L_40:
        /*0108*/ 	.byte	0x04, 0x17
        /*010a*/ 	.short	(.L_42 - .L_41)
.L_41:
        /*010c*/ 	.word	0x00000000
        /*0110*/ 	.short	0x0009
        /*0112*/ 	.short	0x0038
        /*0114*/ 	.byte	0x00, 0xf0, 0x11, 0x00


	//----- nvinfo : EIATTR_KPARAM_INFO
	.align		4
.L_42:
        /*0118*/ 	.byte	0x04, 0x17
        /*011a*/ 	.short	(.L_44 - .L_43)
.L_43:
        /*011c*/ 	.word	0x00000000
        /*0120*/ 	.short	0x0008
        /*0122*/ 	.short	0x0034
        /*0124*/ 	.byte	0x00, 0xf0, 0x11, 0x00


	//----- nvinfo : EIATTR_KPARAM_INFO
	.align		4
.L_44:
        /*0128*/ 	.byte	0x04, 0x17
        /*012a*/ 	.short	(.L_46 - .L_45)
.L_45:
        /*012c*/ 	.word	0x00000000
        /*0130*/ 	.short	0x0007
        /*0132*/ 	.short	0x0030
        /*0134*/ 	.byte	0x00, 0xf0, 0x11, 0x00


	//----- nvinfo : EIATTR_KPARAM_INFO
	.align		4
.L_46:
        /*0138*/ 	.byte	0x04, 0x17
        /*013a*/ 	.short	(.L_48 - .L_47)
.L_47:
        /*013c*/ 	.word	0x00000000
        /*0140*/ 	.short	0x0006
        /*0142*/ 	.short	0x002c
        /*0144*/ 	.byte	0x00, 0xf0, 0x11, 0x00


	//----- nvinfo : EIATTR_KPARAM_INFO
	.align		4
.L_48:
        /*0148*/ 	.byte	0x04, 0x17
        /*014a*/ 	.short	(.L_50 - .L_49)
.L_49:
        /*014c*/ 	.word	0x00000000
        /*0150*/ 	.short	0x0005
        /*0152*/ 	.short	0x0028
        /*0154*/ 	.byte	0x00, 0xf0, 0x11, 0x00


	//----- nvinfo : EIATTR_KPARAM_INFO
	.align		4
.L_50:
        /*0158*/ 	.byte	0x04, 0x17
        /*015a*/ 	.short	(.L_52 - .L_51)
.L_51:
        /*015c*/ 	.word	0x00000000
        /*0160*/ 	.short	0x0004
        /*0162*/ 	.short	0x0020
        /*0164*/ 	.byte	0x00, 0xf4, 0x21, 0x00


	//----- nvinfo : EIATTR_KPARAM_INFO
	.align		4
.L_52:
        /*0168*/ 	.byte	0x04, 0x17
        /*016a*/ 	.short	(.L_54 - .L_53)
.L_53:
        /*016c*/ 	.word	0x00000000
        /*0170*/ 	.short	0x0003
        /*0172*/ 	.short	0x0018
        /*0174*/ 	.byte	0x00, 0xf4, 0x21, 0x00


	//----- nvinfo : EIATTR_KPARAM_INFO
	.align		4
.L_54:
        /*0178*/ 	.byte	0x04, 0x17
        /*017a*/ 	.short	(.L_56 - .L_55)
.L_55:
        /*017c*/ 	.word	0x00000000
        /*0180*/ 	.short	0x0002
        /*0182*/ 	.short	0x0010
        /*0184*/ 	.byte	0x00, 0xf4, 0x21, 0x00


	//----- nvinfo : EIATTR_KPARAM_INFO
	.align		4
.L_56:
        /*0188*/ 	.byte	0x04, 0x17
        /*018a*/ 	.short	(.L_58 - .L_57)
.L_57:
        /*018c*/ 	.word	0x00000000
        /*0190*/ 	.short	0x0001
        /*0192*/ 	.short	0x0008
        /*0194*/ 	.byte	0x00, 0xf4, 0x21, 0x00


	//----- nvinfo : EIATTR_KPARAM_INFO
	.align		4
.L_58:
        /*0198*/ 	.byte	0x04, 0x17
        /*019a*/ 	.short	(.L_60 - .L_59)
.L_59:
        /*019c*/ 	.word	0x00000000
        /*01a0*/ 	.short	0x0000
        /*01a2*/ 	.short	0x0000
        /*01a4*/ 	.byte	0x00, 0xf4, 0x21, 0x00


	//----- nvinfo : EIATTR_SPARSE_MMA_MASK
	.align		4
.L_60:
        /*01a8*/ 	.byte	0x03, 0x50
        /*01aa*/ 	.short	0x0000


	//----- nvinfo : EIATTR_MAXREG_COUNT
	.align		4
        /*01ac*/ 	.byte	0x03, 0x1b
        /*01ae*/ 	.short	0x00ff


	//----- nvinfo : EIATTR_NUM_BARRIERS
	.align		4
        /*01b0*/ 	.byte	0x02, 0x4c
        /*01b2*/ 	.byte	0x01
	.zero		1


	//----- nvinfo : EIATTR_ANNOTATIONS
	.align		4
        /*01b4*/ 	.byte	0x04, 0x55
        /*01b6*/ 	.short	(.L_62 - .L_61)


	//   ....[0]....
.L_61:
        /*01b8*/ 	.word	0x00000001
        /*01bc*/ 	.byte	0x00, 0x26, 0x00, 0x00, 0x01, 0x00, 0x00, 0x00, 0x40, 0x26, 0x00, 0x00, 0x01, 0x00, 0x00, 0x00
        /*01cc*/ 	.byte	0x60, 0x26, 0x00, 0x00, 0x01, 0x00, 0x00, 0x00, 0x80, 0x26, 0x00, 0x00, 0x01, 0x00, 0x00, 0x00
        /*01dc*/ 	.byte	0xa0, 0x26, 0x00, 0x00, 0x01, 0x00, 0x00, 0x00, 0x40, 0x27, 0x00, 0x00, 0x01, 0x00, 0x00, 0x00
        /*01ec*/ 	.byte	0x50, 0x27, 0x00, 0x00, 0x01, 0x00, 0x00, 0x00, 0x60, 0x27, 0x00, 0x00, 0x01, 0x00, 0x00, 0x00
        /*01fc*/ 	.byte	0x70, 0x27, 0x00, 0x00, 0x01, 0x00, 0x00, 0x00, 0x80, 0x27, 0x00, 0x00


	//----- nvinfo : EIATTR_COOP_GROUP_MASK_REGIDS
	.align		4
.L_62:
        /*0208*/ 	.byte	0x04, 0x29
        /*020a*/ 	.short	(.L_64 - .L_63)


	//   ....[0]....
.L_63:
        /*020c*/ 	.word	0xffffffff


	//   ....[1]....
        /*0210*/ 	.word	0xffffffff


	//   ....[2]....
        /*0214*/ 	.word	0xffffffff


	//   ....[3]....
        /*0218*/ 	.word	0xffffffff


	//   ....[4]....
        /*021c*/ 	.word	0xffffffff


	//   ....[5]....
        /*0220*/ 	.word	0xffffffff


	//   ....[6]....
        /*0224*/ 	.word	0xffffffff


	//   ....[7]....
        /*0228*/ 	.word	0xffffffff


	//   ....[8]....
        /*022c*/ 	.word	0xffffffff


	//   ....[9]....
        /*0230*/ 	.word	0xffffffff


	//   ....[10]....
        /*0234*/ 	.word	0xffffffff


	//   ....[11]....
        /*0238*/ 	.word	0xffffffff


	//   ....[12]....
        /*023c*/ 	.word	0xffffffff


	//   ....[13]....
        /*0240*/ 	.word	0xffffffff


	//   ....[14]....
        /*0244*/ 	.word	0xffffffff


	//   ....[15]....
        /*0248*/ 	.word	0xffffffff


	//   ....[16]....
        /*024c*/ 	.word	0xffffffff


	//   ....[17]....
        /*0250*/ 	.word	0xffffffff


	//----- nvinfo : EIATTR_COOP_GROUP_INSTR_OFFSETS
	.align		4
.L_64:
        /*0254*/ 	.byte	0x04, 0x28
        /*0256*/ 	.short	(.L_66 - .L_65)


	//   ....[0]....
.L_65:
        /*0258*/ 	.word	0x00003a90


	//   ....[1]....
        /*025c*/ 	.word	0x00003ad0


	//   ....[2]....
        /*0260*/ 	.word	0x00003b00


	//   ....[3]....
        /*0264*/ 	.word	0x00003b10


	//   ....[4]....
        /*0268*/ 	.word	0x00003b50


	//   ....[5]....
        /*026c*/ 	.word	0x00003b70


	//   ....[6]....
        /*0270*/ 	.word	0x00003b90


	//   ....[7]....
        /*0274*/ 	.word	0x00003ba0


	//   ....[8]....
        /*0278*/ 	.word	0x00003d40


	//   ....[9]....
        /*027c*/ 	.word	0x00003fc0


	//   ....[10]....
        /*0280*/ 	.word	0x00003fd0


	//   ....[11]....
        /*0284*/ 	.word	0x00003ff0


	//   ....[12]....
        /*0288*/ 	.word	0x00004000


	//   ....[13]....
        /*028c*/ 	.word	0x00004030


	//   ....[14]....
        /*0290*/ 	.word	0x00004060


	//   ....[15]....
        /*0294*/ 	.word	0x00004070


	//   ....[16]....
        /*0298*/ 	.word	0x00004080


	//   ....[17]....
        /*029c*/ 	.word	0x000041e0


	//----- nvinfo : EIATTR_VRC_CTA_INIT_COUNT
	.align		4
.L_66:
        /*02a0*/ 	.byte	0x02, 0x4a
	.zero		1
	.zero		1


	//----- nvinfo : EIATTR_EXIT_INSTR_OFFSETS
	.align		4
        /*02a4*/ 	.byte	0x04, 0x1c
        /*02a6*/ 	.short	(.L_68 - .L_67)


	//   ....[0]....
.L_67:
        /*02a8*/ 	.word	0x00007f20


	//   ....[1]....
        /*02ac*/ 	.word	0x00007f50


	//----- nvinfo : EIATTR_REQNTID
	.align		4
.L_68:
        /*02b0*/ 	.byte	0x04, 0x10
        /*02b2*/ 	.short	(.L_70 - .L_69)
.L_69:
        /*02b4*/ 	.word	0x00000100
        /*02b8*/ 	.word	0x00000001
        /*02bc*/ 	.word	0x00000001


	//----- nvinfo : EIATTR_CBANK_PARAM_SIZE
	.align		4
.L_70:
        /*02c0*/ 	.byte	0x03, 0x19
        /*02c2*/ 	.short	0x0088


	//----- nvinfo : EIATTR_PARAM_CBANK
	.align		4
        /*02c4*/ 	.byte	0x04, 0x0a
        /*02c6*/ 	.short	(.L_72 - .L_71)
	.align		4
.L_71:
        /*02c8*/ 	.word	index@(.nv.constant0.attn_fwd)
        /*02cc*/ 	.short	0x0380
        /*02ce*/ 	.short	0x0088


	//----- nvinfo : EIATTR_SW_WAR
	.align		4
.L_72:
        /*02d0*/ 	.byte	0x04, 0x36
        /*02d2*/ 	.short	(.L_74 - .L_73)
.L_73:
        /*02d4*/ 	.word	0x00000008
.L_74:


//--------------------- .nv.compat                --------------------------
	.section	.nv.compat,"",@"SHT_CUDA_COMPAT_INFO"
	.align	4
        /*0000*/ 	.byte	0x02, 0x02, 0x01, 0x00, 0x02, 0x05, 0x05, 0x00, 0x02, 0x03, 0x00, 0x00, 0x02, 0x06, 0x01, 0x00


//--------------------- .nv.callgraph             --------------------------
	.section	.nv.callgraph,"",@"SHT_CUDA_CALLGRAPH"
	.align	4
	.sectionentsize	8
	.align		4
        /*0000*/ 	.word	0x00000000
	.align		4
        /*0004*/ 	.word	0xffffffff
	.align		4
        /*0008*/ 	.word	0x00000000
	.align		4
        /*000c*/ 	.word	0xfffffffe
	.align		4
        /*0010*/ 	.word	0x00000000
	.align		4
        /*0014*/ 	.word	0xfffffffd
	.align		4
        /*0018*/ 	.word	0x00000000
	.align		4
        /*001c*/ 	.word	0xfffffffc


//--------------------- .nv.constant4             --------------------------
	.section	.nv.constant4,"a",@progbits
	.align	8
	.align		8
.nv.constant4:
        /*0000*/ 	.dword	_$_str


//--------------------- .text.attn_fwd            --------------------------
	.section	.text.attn_fwd,"ax",@progbits
	.align	128
        .global         attn_fwd
        .type           attn_fwd,@function
        .size           attn_fwd,(.L_x_3 - attn_fwd)
        .other          attn_fwd,@"STO_CUDA_ENTRY STV_DEFAULT"
attn_fwd:
.text.attn_fwd:
[----:B------:R-:W0:Y:S01]  /*0000*/  LDC R1, c[0x0][0x37c] ;  /* 0x0000df00ff017b82 */ /* 0x000e220000000800 */
[----:B------:R-:W1:Y:S07]  /*0010*/  S2R R211, SR_CTAID.X ;  /* 0x0000000000d37919 */ /* 0x000e6e0000002500 */
[----:B------:R-:W2:Y:S01]  /*0020*/  S2UR UR7, SR_CTAID.Y ;  /* 0x00000000000779c3 */ /* 0x000ea20000002600 */
[----:B------:R-:W2:Y:S01]  /*0030*/  LDCU.64 UR4, c[0x0][0x3b0] ;  /* 0x00007600ff0477ac */ /* 0x000ea20008000a00 */
[----:B0-----:R-:W-:Y:S01]  /*0040*/  VIADD R1, R1, 0xffffffd8 ;  /* 0xffffffd801017836 */ /* 0x001fe20000000000 */
[----:B------:R-:W0:Y:S01]  /*0050*/  S2R R0, SR_TID.X ;  /* 0x0000000000007919 */ /* 0x000e220000002100 */
[----:B------:R-:W3:Y:S04]  /*0060*/  LDCU.64 UR10, c[0x0][0x358] ;  /* 0x00006b00ff0a77ac */ /* 0x000ee80008000a00 */
[----:B------:R-:W4:Y:S08]  /*0070*/  LDC R3, c[0x0][0x3b8] ;  /* 0x0000ee00ff037b82 */ /* 0x000f300000000800 */
[----:B------:R-:W5:Y:S01]  /*0080*/  LDC.64 R8, c[0x0][0x380] ;  /* 0x0000e000ff087b82 */ /* 0x000f620000000a00 */
[----:B--2---:R-:W-:-:S04]  /*0090*/  UIMAD UR4, UR7, UR4, URZ ;  /* 0x00000004070472a4 */ /* 0x004fc8000f8e02ff */
[----:B------:R-:W-:Y:S01]  /*00a0*/  USHF.L.U32 UR6, UR4, 0x1, URZ ;  /* 0x0000000104067899 */ /* 0x000fe200080006ff */
[----:B-1----:R-:W-:Y:S01]  /*00b0*/  IMAD.SHL.U32 R211, R211, 0x20, RZ ;  /* 0x00000020d3d37824 */ /* 0x002fe200078e00ff */
[----:B0-----:R-:W-:-:S04]  /*00c0*/  SHF.R.U32.HI R4, RZ, 0x5, R0 ;  /* 0x00000005ff047819 */ /* 0x001fc80000011600 */
[----:B------:R-:W-:Y:S02]  /*00d0*/  LOP3.LUT R252, R211, 0x1f, R0, 0xf8, !PT ;  /* 0x0000001fd3fc7812 */ /* 0x000fe400078ef800 */
[----:B------:R-:W-:-:S03]  /*00e0*/  SGXT.U32 R4, R4, 0x3 ;  /* 0x000000030404781a */ /* 0x000fc60000000000 */
[----:B------:R-:W-:Y:S01]  /*00f0*/  IMAD R2, R252, UR5, RZ ;  /* 0x00000005fc027c24 */ /* 0x000fe2000f8e02ff */
[----:B------:R-:W-:Y:S01]  /*0100*/  UIMAD.WIDE UR4, UR4, 0x2, URZ ;  /* 0x00000002040478a5 */ /* 0x000fe2000f8e02ff */
[----:B----4-:R-:W-:Y:S02]  /*0110*/  IMAD R7, R4, R3, RZ ;  /* 0x0000000304077224 */ /* 0x010fe400078e02ff */
[C---:B------:R-:W-:Y:S02]  /*0120*/  IMAD.SHL.U32 R5, R2.reuse, 0x2, RZ ;  /* 0x0000000202057824 */ /* 0x040fe400078e00ff */
[----:B------:R-:W-:-:S03]  /*0130*/  IMAD.HI R2, R2, 0x2, RZ ;  /* 0x0000000202027827 */ /* 0x000fc600078e02ff */
[----:B-----5:R-:W-:Y:S01]  /*0140*/  IADD3 R4, P0, P1, R5, UR6, R8 ;  /* 0x0000000605047c10 */ /* 0x020fe2000f91e008 */
[----:B------:R-:W-:-:S03]  /*0150*/  IMAD R5, R3, 0x8, R7 ;  /* 0x0000000803057824 */ /* 0x000fc600078e0207 */
[----:B------:R-:W-:Y:S02]  /*0160*/  IADD3.X R2, PT, PT, R2, UR5, R9, P0, P1 ;  /* 0x0000000502027c10 */ /* 0x000fe400087e2409 */
[----:B------:R-:W-:Y:S02]  /*0170*/  LEA R8, P0, R7, R4, 0x1 ;  /* 0x0000000407087211 */ /* 0x000fe400078008ff */
[----:B------:R-:W-:Y:S02]  /*0180*/  LEA R13, R3, R5, 0x3 ;  /* 0x00000005030d7211 */ /* 0x000fe400078e18ff */
[----:B------:R-:W-:Y:S02]  /*0190*/  LEA.HI.X.SX32 R9, R7, R2, 0x1, P0 ;  /* 0x0000000207097211 */ /* 0x000fe400000f0eff */
[-C--:B------:R-:W-:Y:S01]  /*01a0*/  LEA R12, P0, R13, R4.reuse, 0x1 ;  /* 0x000000040d0c7211 */ /* 0x080fe200078008ff */
[----:B------:R-:W-:Y:S01]  /*01b0*/  IMAD R7, R3, 0x8, R13 ;  /* 0x0000000803077824 */ /* 0x000fe200078e020d */
[----:B------:R-:W-:-:S02]  /*01c0*/  LEA R10, P1, R5, R4, 0x1 ;  /* 0x00000004050a7211 */ /* 0x000fc400078208ff */
[----:B------:R-:W-:Y:S01]  /*01d0*/  LEA.HI.X.SX32 R13, R13, R2, 0x1, P0 ;  /* 0x000000020d0d7211 */ /* 0x000fe200000f0eff */
[----:B------:R-:W-:Y:S01]  /*01e0*/  IMAD R17, R3, 0x8, R7 ;  /* 0x0000000803117824 */ /* 0x000fe200078e0207 */
[----:B------:R-:W-:Y:S02]  /*01f0*/  LEA R14, P0, R7, R4, 0x1 ;  /* 0x00000004070e7211 */ /* 0x000fe400078008ff */
[-C--:B------:R-:W-:Y:S01]  /*0200*/  LEA.HI.X.SX32 R11, R5, R2.reuse, 0x1, P1 ;  /* 0x00000002050b7211 */ /* 0x080fe200008f0eff */
[----:B------:R-:W-:Y:S01]  /*0210*/  IMAD R19, R3, 0x8, R17 ;  /* 0x0000000803137824 */ /* 0x000fe200078e0211 */
[----:B------:R-:W-:Y:S01]  /*0220*/  LEA.HI.X.SX32 R15, R7, R2, 0x1, P0 ;  /* 0x00000002070f7211 */ /* 0x000fe200000f0eff */
[----:B---3--:R0:W2:Y:S01]  /*0230*/  LDG.E.U16 R5, desc[UR10][R8.64] ;  /* 0x0000000a08057981 */ /* 0x0080a2000c1e1500 */
[----:B------:R-:W-:Y:S01]  /*0240*/  LEA R16, P0, R17, R4, 0x1 ;  /* 0x0000000411107211 */ /* 0x000fe200078008ff */
[----:B------:R-:W-:Y:S02]  /*0250*/  IMAD R21, R3, 0x8, R19 ;  /* 0x0000000803157824 */ /* 0x000fe400078e0213 */
[----:B------:R1:W3:Y:S01]  /*0260*/  LDG.E.U16 R6, desc[UR10][R10.64] ;  /* 0x0000000a0a067981 */ /* 0x0002e2000c1e1500 */
[----:B------:R-:W-:-:S02]  /*0270*/  LEA.HI.X.SX32 R17, R17, R2, 0x1, P0 ;  /* 0x0000000211117211 */ /* 0x000fc400000f0eff */
[----:B------:R-:W-:Y:S01]  /*0280*/  LEA R18, P0, R19, R4, 0x1 ;  /* 0x0000000413127211 */ /* 0x000fe200078008ff */
[----:B------:R4:W5:Y:S01]  /*0290*/  LDG.E.U16 R7, desc[UR10][R12.64] ;  /* 0x0000000a0c077981 */ /* 0x000962000c1e1500 */
[----:B0-----:R-:W-:Y:S02]  /*02a0*/  LEA R9, R3, R21, 0x3 ;  /* 0x0000001503097211 */ /* 0x001fe400078e18ff */
[----:B------:R-:W-:Y:S01]  /*02b0*/  LEA.HI.X.SX32 R19, R19, R2, 0x1, P0 ;  /* 0x0000000213137211 */ /* 0x000fe200000f0eff */
[----:B------:R0:W2:Y:S01]  /*02c0*/  LDG.E.U16 R8, desc[UR10][R14.64] ;  /* 0x0000000a0e087981 */ /* 0x0000a2000c1e1500 */
[-C--:B-1----:R-:W-:Y:S02]  /*02d0*/  LEA R10, P0, R9, R4.reuse, 0x1 ;  /* 0x00000004090a7211 */ /* 0x082fe400078008ff */
[----:B------:R-:W-:Y:S01]  /*02e0*/  LEA R20, P1, R21, R4, 0x1 ;  /* 0x0000000415147211 */ /* 0x000fe200078208ff */
[----:B------:R1:W2:Y:S01]  /*02f0*/  LDG.E.U16 R24, desc[UR10][R18.64] ;  /* 0x0000000a12187981 */ /* 0x0002a2000c1e1500 */
[----:B----4-:R-:W-:Y:S01]  /*0300*/  IMAD R13, R3, 0x8, R9 ;  /* 0x00000008030d7824 */ /* 0x010fe200078e0209 */
[----:B------:R-:W-:-:S02]  /*0310*/  LEA.HI.X.SX32 R11, R9, R2, 0x1, P0 ;  /* 0x00000002090b7211 */ /* 0x000fc400000f0eff */
[----:B------:R-:W4:Y:S01]  /*0320*/  LDG.E.U16 R22, desc[UR10][R16.64] ;  /* 0x0000000a10167981 */ /* 0x000f22000c1e1500 */
[----:B------:R-:W-:Y:S01]  /*0330*/  IMAD R9, R3, 0x8, R13 ;  /* 0x0000000803097824 */ /* 0x000fe200078e020d */
[----:B------:R-:W-:Y:S02]  /*0340*/  LEA R12, P0, R13, R4, 0x1 ;  /* 0x000000040d0c7211 */ /* 0x000fe400078008ff */
[-C--:B------:R-:W-:Y:S01]  /*0350*/  LEA.HI.X.SX32 R21, R21, R2.reuse, 0x1, P1 ;  /* 0x0000000215157211 */ /* 0x080fe200008f0eff */
[----:B------:R-:W-:Y:S01]  /*0360*/  IMAD R23, R3, 0x8, R9 ;  /* 0x0000000803177824 */ /* 0x000fe200078e0209 */
[----:B------:R-:W-:Y:S01]  /*0370*/  LEA.HI.X.SX32 R13, R13, R2, 0x1, P0 ;  /* 0x000000020d0d7211 */ /* 0x000fe200000f0eff */
[----:B------:R1:W2:Y:S01]  /*0380*/  LDG.E.U16 R27, desc[UR10][R10.64] ;  /* 0x0000000a0a1b7981 */ /* 0x0002a2000c1e1500 */
[----:B0-----:R-:W-:Y:S01]  /*0390*/  LEA R14, P0, R9, R4, 0x1 ;  /* 0x00000004090e7211 */ /* 0x001fe200078008ff */
[----:B------:R-:W-:Y:S02]  /*03a0*/  IMAD R25, R3, 0x8, R23 ;  /* 0x0000000803197824 */ /* 0x000fe400078e0217 */
[----:B------:R0:W2:Y:S01]  /*03b0*/  LDG.E.U16 R26, desc[UR10][R20.64] ;  /* 0x0000000a141a7981 */ /* 0x0000a2000c1e1500 */
[----:B------:R-:W-:-:S02]  /*03c0*/  LEA.HI.X.SX32 R15, R9, R2, 0x1, P0 ;  /* 0x00000002090f7211 */ /* 0x000fc400000f0eff */
[----:B-1----:R-:W-:Y:S01]  /*03d0*/  LEA R18, P0, R25, R4, 0x1 ;  /* 0x0000000419127211 */ /* 0x002fe200078008ff */
[----:B------:R1:W2:Y:S01]  /*03e0*/  LDG.E.U16 R28, desc[UR10][R12.64] ;  /* 0x0000000a0c1c7981 */ /* 0x0002a2000c1e1500 */
[----:B------:R-:W-:Y:S02]  /*03f0*/  LEA R9, R3, R25, 0x3 ;  /* 0x0000001903097211 */ /* 0x000fe400078e18ff */
[----:B------:R-:W-:Y:S01]  /*0400*/  LEA.HI.X.SX32 R19, R25, R2, 0x1, P0 ;  /* 0x0000000219137211 */ /* 0x000fe200000f0eff */
[----:B------:R1:W2:Y:S01]  /*0410*/  LDG.E.U16 R29, desc[UR10][R14.64] ;  /* 0x0000000a0e1d7981 */ /* 0x0002a2000c1e1500 */
[-C--:B------:R-:W-:Y:S01]  /*0420*/  LEA R10, P0, R9, R4.reuse, 0x1 ;  /* 0x00000004090a7211 */ /* 0x080fe200078008ff */
[----:B0-----:R-:W-:Y:S01]  /*0430*/  IMAD R21, R3, 0x8, R9 ;  /* 0x0000000803157824 */ /* 0x001fe200078e0209 */
[----:B------:R-:W-:Y:S01]  /*0440*/  LEA R16, P1, R23, R4, 0x1 ;  /* 0x0000000417107211 */ /* 0x000fe200078208ff */
[----:B------:R-:W2:Y:S01]  /*0450*/  LDG.E.U16 R30, desc[UR10][R18.64] ;  /* 0x0000000a121e7981 */ /* 0x000ea2000c1e1500 */
[-C--:B------:R-:W-:Y:S01]  /*0460*/  LEA.HI.X.SX32 R11, R9, R2.reuse, 0x1, P0 ;  /* 0x00000002090b7211 */ /* 0x080fe200000f0eff */
[----:B------:R-:W-:Y:S01]  /*0470*/  IMAD R9, R3, 0x8, R21 ;  /* 0x0000000803097824 */ /* 0x000fe200078e0215 */
[----:B------:R-:W-:-:S02]  /*0480*/  LEA.HI.X.SX32 R17, R23, R2, 0x1, P1 ;  /* 0x0000000217117211 */ /* 0x000fc400008f0eff */
[-C--:B-1----:R-:W-:Y:S01]  /*0490*/  LEA R12, P0, R21, R4.reuse, 0x1 ;  /* 0x00000004150c7211 */ /* 0x082fe200078008ff */
[----:B------:R-:W-:Y:S01]  /*04a0*/  IMAD R23, R3, 0x8, R9 ;  /* 0x0000000803177824 */ /* 0x000fe200078e0209 */
[----:B------:R-:W-:Y:S01]  /*04b0*/  LEA R20, P1, R9, R4, 0x1 ;  /* 0x0000000409147211 */ /* 0x000fe200078208ff */
[----:B------:R0:W2:Y:S01]  /*04c0*/  LDG.E.U16 R25, desc[UR10][R16.64] ;  /* 0x0000000a10197981 */ /* 0x0000a2000c1e1500 */
[-C--:B------:R-:W-:Y:S02]  /*04d0*/  LEA.HI.X.SX32 R13, R21, R2.reuse, 0x1, P0 ;  /* 0x00000002150d7211 */ /* 0x080fe400000f0eff */
[----:B------:R-:W-:Y:S01]  /*04e0*/  LEA.HI.X.SX32 R21, R9, R2, 0x1, P1 ;  /* 0x0000000209157211 */ /* 0x000fe200008f0eff */
[----:B------:R-:W-:Y:S01]  /*04f0*/  IMAD R9, R3, 0x8, R23 ;  /* 0x0000000803097824 */ /* 0x000fe200078e0217 */
[C---:B------:R-:W-:Y:S01]  /*0500*/  LEA R14, P0, R23.reuse, R4, 0x1 ;  /* 0x00000004170e7211 */ /* 0x040fe200078008ff */
[----:B------:R1:W2:Y:S03]  /*0510*/  LDG.E.U16 R31, desc[UR10][R10.64] ;  /* 0x0000000a0a1f7981 */ /* 0x0002a6000c1e1500 */
[----:B------:R-:W-:Y:S01]  /*0520*/  LEA.HI.X.SX32 R15, R23, R2, 0x1, P0 ;  /* 0x00000002170f7211 */ /* 0x000fe200000f0eff */
[----:B------:R1:W2:Y:S01]  /*0530*/  LDG.E.U16 R32, desc[UR10][R12.64] ;  /* 0x0000000a0c207981 */ /* 0x0002a2000c1e1500 */
[----:B0-----:R-:W-:-:S02]  /*0540*/  LEA R16, P0, R9, R4, 0x1 ;  /* 0x0000000409107211 */ /* 0x001fc400078008ff */
[----:B------:R-:W-:Y:S01]  /*0550*/  LEA R19, R3, R9, 0x3 ;  /* 0x0000000903137211 */ /* 0x000fe200078e18ff */
[----:B------:R0:W2:Y:S01]  /*0560*/  LDG.E.U16 R33, desc[UR10][R20.64] ;  /* 0x0000000a14217981 */ /* 0x0000a2000c1e1500 */
[----:B------:R-:W-:-:S03]  /*0570*/  LEA.HI.X.SX32 R17, R9, R2, 0x1, P0 ;  /* 0x0000000209117211 */ /* 0x000fc600000f0eff */
[----:B------:R-:W-:Y:S01]  /*0580*/  IMAD R9, R3, 0x8, R19 ;  /* 0x0000000803097824 */ /* 0x000fe200078e0213 */
[-C--:B-1----:R-:W-:Y:S01]  /*0590*/  LEA R10, P0, R19, R4.reuse, 0x1 ;  /* 0x00000004130a7211 */ /* 0x082fe200078008ff */
[----:B------:R1:W2:Y:S02]  /*05a0*/  LDG.E.U16 R34, desc[UR10][R14.64] ;  /* 0x0000000a0e227981 */ /* 0x0002a4000c1e1500 */
[----:B------:R-:W-:Y:S01]  /*05b0*/  IMAD R23, R3, 0x8, R9 ;  /* 0x0000000803177824 */ /* 0x000fe200078e0209 */
[----:B------:R-:W-:Y:S01]  /*05c0*/  LEA R18, P1, R9, R4, 0x1 ;  /* 0x0000000409127211 */ /* 0x000fe200078208ff */
[----:B------:R1:W3:Y:S01]  /*05d0*/  LDG.E.U16 R35, desc[UR10][R16.64] ;  /* 0x0000000a10237981 */ /* 0x0002e2000c1e1500 */
[-C--:B------:R-:W-:Y:S02]  /*05e0*/  LEA.HI.X.SX32 R11, R19, R2.reuse, 0x1, P0 ;  /* 0x00000002130b7211 */ /* 0x080fe400000f0eff */
[----:B------:R-:W-:Y:S01]  /*05f0*/  LEA.HI.X.SX32 R19, R9, R2, 0x1, P1 ;  /* 0x0000000209137211 */ /* 0x000fe200008f0eff */
[----:B------:R-:W-:Y:S01]  /*0600*/  IMAD R9, R3, 0x8, R23 ;  /* 0x0000000803097824 */ /* 0x000fe200078e0217 */
[----:B------:R-:W-:Y:S01]  /*0610*/  LEA R12, P0, R23, R4, 0x1 ;  /* 0x00000004170c7211 */ /* 0x000fe200078008ff */
[----:B------:R1:W4:Y:S02]  /*0620*/  LDG.E.U16 R36, desc[UR10][R10.64] ;  /* 0x0000000a0a247981 */ /* 0x000324000c1e1500 */
[----:B0-----:R-:W-:Y:S01]  /*0630*/  IMAD R21, R3, 0x8, R9 ;  /* 0x0000000803157824 */ /* 0x001fe200078e0209 */
[----:B------:R-:W-:Y:S01]  /*0640*/  LEA.HI.X.SX32 R13, R23, R2, 0x1, P0 ;  /* 0x00000002170d7211 */ /* 0x000fe200000f0eff */
[----:B------:R0:W4:Y:S01]  /*0650*/  LDG.E.U16 R37, desc[UR10][R18.64] ;  /* 0x0000000a12257981 */ /* 0x000122000c1e1500 */
[----:B-1----:R-:W-:-:S03]  /*0660*/  LEA R14, P0, R9, R4, 0x1 ;  /* 0x00000004090e7211 */ /* 0x002fc600078008ff */
[----:B------:R1:W4:Y:S01]  /*0670*/  LDG.E.U16 R38, desc[UR10][R12.64] ;  /* 0x0000000a0c267981 */ /* 0x000322000c1e1500 */
[----:B------:R-:W-:Y:S02]  /*0680*/  LEA.HI.X.SX32 R15, R9, R2, 0x1, P0 ;  /* 0x00000002090f7211 */ /* 0x000fe400000f0eff */
[----:B------:R-:W-:Y:S02]  /*0690*/  LEA R9, R3, R21, 0x3 ;  /* 0x0000001503097211 */ /* 0x000fe400078e18ff */
[-C--:B------:R-:W-:Y:S01]  /*06a0*/  LEA R16, P0, R21, R4.reuse, 0x1 ;  /* 0x0000000415107211 */ /* 0x080fe200078008ff */
[----:B------:R0:W4:Y:S01]  /*06b0*/  LDG.E.U16 R39, desc[UR10][R14.64] ;  /* 0x0000000a0e277981 */ /* 0x000122000c1e1500 */
[----:B------:R-:W-:Y:S01]  /*06c0*/  LEA R20, P1, R9, R4, 0x1 ;  /* 0x0000000409147211 */ /* 0x000fe200078208ff */
[----:B------:R-:W-:Y:S01]  /*06d0*/  IMAD R23, R3, 0x8, R9 ;  /* 0x0000000803177824 */ /* 0x000fe200078e0209 */
[-C--:B------:R-:W-:Y:S02]  /*06e0*/  LEA.HI.X.SX32 R17, R21, R2.reuse, 0x1, P0 ;  /* 0x0000000215117211 */ /* 0x080fe400000f0eff */
[----:B------:R-:W-:Y:S01]  /*06f0*/  LEA.HI.X.SX32 R21, R9, R2, 0x1, P1 ;  /* 0x0000000209157211 */ /* 0x000fe200008f0eff */
[----:B------:R-:W-:Y:S01]  /*0700*/  IMAD R9, R3, 0x8, R23 ;  /* 0x0000000803097824 */ /* 0x000fe200078e0217 */
[C---:B------:R-:W-:Y:S01]  /*0710*/  LEA R10, P0, R23.reuse, R4, 0x1 ;  /* 0x00000004170a7211 */ /* 0x040fe200078008ff */
[----:B------:R1:W4:Y:S03]  /*0720*/  LDG.E.U16 R40, desc[UR10][R16.64] ;  /* 0x0000000a10287981 */ /* 0x000326000c1e1500 */
[----:B------:R-:W-:Y:S01]  /*0730*/  LEA.HI.X.SX32 R11, R23, R2, 0x1, P0 ;  /* 0x00000002170b7211 */ /* 0x000fe200000f0eff */
[----:B0-----:R-:W-:Y:S01]  /*0740*/  IMAD R19, R3, 0x8, R9 ;  /* 0x0000000803137824 */ /* 0x001fe200078e0209 */
[C---:B-1----:R-:W-:Y:S01]  /*0750*/  LEA R12, P0, R9.reuse, R4, 0x1 ;  /* 0x00000004090c7211 */ /* 0x042fe200078008ff */
[----:B------:R0:W4:Y:S03]  /*0760*/  LDG.E.U16 R41, desc[UR10][R20.64] ;  /* 0x0000000a14297981 */ /* 0x000126000c1e1500 */
[----:B------:R-:W-:Y:S01]  /*0770*/  LEA.HI.X.SX32 R13, R9, R2, 0x1, P0 ;  /* 0x00000002090d7211 */ /* 0x000fe200000f0eff */
[----:B------:R-:W-:Y:S01]  /*0780*/  IMAD R9, R3, 0x8, R19 ;  /* 0x0000000803097824 */ /* 0x000fe200078e0213 */
[-C--:B------:R-:W-:Y:S01]  /*0790*/  LEA R14, P0, R19, R4.reuse, 0x1 ;  /* 0x00000004130e7211 */ /* 0x080fe200078008ff */
[----:B------:R1:W4:Y:S03]  /*07a0*/  LDG.E.U16 R42, desc[UR10][R10.64] ;  /* 0x0000000a0a2a7981 */ /* 0x000326000c1e1500 */
[----:B------:R-:W-:Y:S01]  /*07b0*/  LEA R18, P1, R9, R4, 0x1 ;  /* 0x0000000409127211 */ /* 0x000fe200078208ff */
[----:B------:R0:W4:Y:S01]  /*07c0*/  LDG.E.U16 R43, desc[UR10][R12.64] ;  /* 0x0000000a0c2b7981 */ /* 0x000122000c1e1500 */
[----:B------:R-:W-:-:S02]  /*07d0*/  LEA R23, R3, R9, 0x3 ;  /* 0x0000000903177211 */ /* 0x000fc400078e18ff */
        /* <DEDUP_REMOVED lines=8> */
[----:B------:R-:W4:Y:S03]  /*0860*/  LDG.E.U16 R45, desc[UR10][R18.64] ;  /* 0x0000000a122d7981 */ /* 0x000f26000c1e1500 */
[----:B------:R-:W-:Y:S01]  /*0870*/  LEA.HI.X.SX32 R11, R9, R2, 0x1, P0 ;  /* 0x00000002090b7211 */ /* 0x000fe200000f0eff */
[----:B------:R-:W-:Y:S01]  /*0880*/  IMAD R9, R3, 0x8, R21 ;  /* 0x0000000803097824 */ /* 0x000fe200078e0215 */
[-C--:B------:R-:W-:Y:S01]  /*0890*/  LEA R12, P0, R21, R4.reuse, 0x1 ;  /* 0x00000004150c7211 */ /* 0x080fe200078008ff */
[----:B------:R0:W4:Y:S02]  /*08a0*/  LDG.E.U16 R46, desc[UR10][R16.64] ;  /* 0x0000000a102e7981 */ /* 0x000124000c1e1500 */
[----:B------:R-:W-:Y:S01]  /*08b0*/  IMAD R23, R3, 0x8, R9 ;  /* 0x0000000803177824 */ /* 0x000fe200078e0209 */
[----:B------:R-:W-:Y:S01]  /*08c0*/  LEA R20, P1, R9, R4, 0x1 ;  /* 0x0000000409147211 */ /* 0x000fe200078208ff */
[----:B------:R1:W4:Y:S01]  /*08d0*/  LDG.E.U16 R47, desc[UR10][R10.64] ;  /* 0x0000000a0a2f7981 */ /* 0x000322000c1e1500 */
[----:B------:R-:W-:-:S02]  /*08e0*/  LEA.HI.X.SX32 R13, R21, R2, 0x1, P0 ;  /* 0x00000002150d7211 */ /* 0x000fc400000f0eff */
[----:B------:R-:W-:Y:S02]  /*08f0*/  LEA.HI.X.SX32 R21, R9, R2, 0x1, P1 ;  /* 0x0000000209157211 */ /* 0x000fe400008f0eff */
[----:B------:R-:W-:Y:S01]  /*0900*/  LEA R14, P0, R23, R4, 0x1 ;  /* 0x00000004170e7211 */ /* 0x000fe200078008ff */
[----:B------:R1:W4:Y:S01]  /*0910*/  LDG.E.U16 R48, desc[UR10][R12.64] ;  /* 0x0000000a0c307981 */ /* 0x000322000c1e1500 */
[----:B------:R-:W-:Y:S02]  /*0920*/  LEA R9, R3, R23, 0x3 ;  /* 0x0000001703097211 */ /* 0x000fe400078e18ff */
[----:B------:R-:W-:Y:S01]  /*0930*/  LEA.HI.X.SX32 R15, R23, R2, 0x1, P0 ;  /* 0x00000002170f7211 */ /* 0x000fe200000f0eff */
[----:B------:R-:W4:Y:S01]  /*0940*/  LDG.E.U16 R49, desc[UR10][R20.64] ;  /* 0x0000000a14317981 */ /* 0x000f22000c1e1500 */
[----:B0-----:R-:W-:Y:S01]  /*0950*/  LEA R16, P0, R9, R4, 0x1 ;  /* 0x0000000409107211 */ /* 0x001fe200078008ff */
[----:B------:R-:W-:Y:S02]  /*0960*/  IMAD R19, R3, 0x8, R9 ;  /* 0x0000000803137824 */ /* 0x000fe400078e0209 */
[----:B------:R0:W4:Y:S01]  /*0970*/  LDG.E.U16 R50, desc[UR10][R14.64] ;  /* 0x0000000a0e327981 */ /* 0x000122000c1e1500 */
[----:B------:R-:W-:Y:S01]  /*0980*/  LEA.HI.X.SX32 R17, R9, R2, 0x1, P0 ;  /* 0x0000000209117211 */ /* 0x000fe200000f0eff */
[----:B------:R-:W-:Y:S01]  /*0990*/  IMAD R9, R3, 0x8, R19 ;  /* 0x0000000803097824 */ /* 0x000fe200078e0213 */
[----:B-1----:R-:W-:-:S03]  /*09a0*/  LEA R10, P0, R19, R4, 0x1 ;  /* 0x00000004130a7211 */ /* 0x002fc600078008ff */
[----:B------:R-:W-:Y:S01]  /*09b0*/  IMAD R23, R3, 0x8, R9 ;  /* 0x0000000803177824 */ /* 0x000fe200078e0209 */
[----:B------:R-:W-:Y:S01]  /*09c0*/  LEA R18, P1, R9, R4, 0x1 ;  /* 0x0000000409127211 */ /* 0x000fe200078208ff */
[----:B------:R1:W4:Y:S01]  /*09d0*/  LDG.E.U16 R51, desc[UR10][R16.64] ;  /* 0x0000000a10337981 */ /* 0x000322000c1e1500 */
[-C--:B------:R-:W-:Y:S02]  /*09e0*/  LEA.HI.X.SX32 R11, R19, R2.reuse, 0x1, P0 ;  /* 0x00000002130b7211 */ /* 0x080fe400000f0eff */
[----:B------:R-:W-:Y:S01]  /*09f0*/  LEA.HI.X.SX32 R19, R9, R2, 0x1, P1 ;  /* 0x0000000209137211 */ /* 0x000fe200008f0eff */
[----:B------:R-:W-:Y:S01]  /*0a00*/  IMAD R9, R3, 0x8, R23 ;  /* 0x0000000803097824 */ /* 0x000fe200078e0217 */
[C---:B------:R-:W-:Y:S01]  /*0a10*/  LEA R12, P0, R23.reuse, R4, 0x1 ;  /* 0x00000004170c7211 */ /* 0x040fe200078008ff */
[----:B------:R1:W4:Y:S03]  /*0a20*/  LDG.E.U16 R52, desc[UR10][R10.64] ;  /* 0x0000000a0a347981 */ /* 0x000326000c1e1500 */
[----:B------:R-:W-:Y:S01]  /*0a30*/  LEA.HI.X.SX32 R13, R23, R2, 0x1, P0 ;  /* 0x00000002170d7211 */ /* 0x000fe200000f0eff */
[----:B------:R1:W4:Y:S01]  /*0a40*/  LDG.E.U16 R53, desc[UR10][R18.64] ;  /* 0x0000000a12357981 */ /* 0x000322000c1e1500 */
[----:B0-----:R-:W-:-:S02]  /*0a50*/  LEA R14, P0, R9, R4, 0x1 ;  /* 0x00000004090e7211 */ /* 0x001fc400078008ff */
[----:B------:R-:W-:Y:S01]  /*0a60*/  LEA R21, R3, R9, 0x3 ;  /* 0x0000000903157211 */ /* 0x000fe200078e18ff */
[----:B------:R0:W4:Y:S01]  /*0a70*/  LDG.E.U16 R54, desc[UR10][R12.64] ;  /* 0x0000000a0c367981 */ /* 0x000122000c1e1500 */
[----:B------:R-:W-:-:S03]  /*0a80*/  LEA.HI.X.SX32 R15, R9, R2, 0x1, P0 ;  /* 0x00000002090f7211 */ /* 0x000fc600000f0eff */
[----:B------:R-:W-:Y:S01]  /*0a90*/  IMAD R9, R3, 0x8, R21 ;  /* 0x0000000803097824 */ /* 0x000fe200078e0215 */
[-C--:B-1----:R-:W-:Y:S01]  /*0aa0*/  LEA R16, P0, R21, R4.reuse, 0x1 ;  /* 0x0000000415107211 */ /* 0x082fe200078008ff */
[----:B------:R1:W4:Y:S02]  /*0ab0*/  LDG.E.U16 R55, desc[UR10][R14.64] ;  /* 0x0000000a0e377981 */ /* 0x000324000c1e1500 */
[----:B------:R-:W-:Y:S01]  /*0ac0*/  IMAD R23, R3, 0x8, R9 ;  /* 0x0000000803177824 */ /* 0x000fe200078e0209 */
[----:B------:R-:W-:Y:S02]  /*0ad0*/  LEA R20, P1, R9, R4, 0x1 ;  /* 0x0000000409147211 */ /* 0x000fe400078208ff */
[-C--:B------:R-:W-:Y:S02]  /*0ae0*/  LEA.HI.X.SX32 R17, R21, R2.reuse, 0x1, P0 ;  /* 0x0000000215117211 */ /* 0x080fe400000f0eff */
[----:B------:R-:W-:Y:S01]  /*0af0*/  LEA.HI.X.SX32 R21, R9, R2, 0x1, P1 ;  /* 0x0000000209157211 */ /* 0x000fe200008f0eff */
[----:B------:R-:W-:Y:S01]  /*0b00*/  IMAD R9, R3, 0x8, R23 ;  /* 0x0000000803097824 */ /* 0x000fe200078e0217 */
[----:B------:R-:W-:Y:S01]  /*0b10*/  LEA R10, P0, R23, R4, 0x1 ;  /* 0x00000004170a7211 */ /* 0x000fe200078008ff */
[----:B------:R1:W4:Y:S02]  /*0b20*/  LDG.E.U16 R56, desc[UR10][R16.64] ;  /* 0x0000000a10387981 */ /* 0x000324000c1e1500 */
[----:B------:R-:W-:Y:S01]  /*0b30*/  IMAD R19, R3, 0x8, R9 ;  /* 0x0000000803137824 */ /* 0x000fe200078e0209 */
[----:B------:R-:W-:Y:S01]  /*0b40*/  LEA.HI.X.SX32 R11, R23, R2, 0x1, P0 ;  /* 0x00000002170b7211 */ /* 0x000fe200000f0eff */
[----:B------:R1:W4:Y:S01]  /*0b50*/  LDG.E.U16 R57, desc[UR10][R20.64] ;  /* 0x0000000a14397981 */ /* 0x000322000c1e1500 */
[----:B0-----:R-:W-:-:S03]  /*0b60*/  LEA R12, P0, R9, R4, 0x1 ;  /* 0x00000004090c7211 */ /* 0x001fc600078008ff */
[----:B------:R0:W4:Y:S01]  /*0b70*/  LDG.E.U16 R58, desc[UR10][R10.64] ;  /* 0x0000000a0a3a7981 */ /* 0x000122000c1e1500 */
[----:B------:R-:W-:Y:S02]  /*0b80*/  LEA.HI.X.SX32 R13, R9, R2, 0x1, P0 ;  /* 0x00000002090d7211 */ /* 0x000fe400000f0eff */
[----:B------:R-:W-:Y:S02]  /*0b90*/  LEA R9, R3, R19, 0x3 ;  /* 0x0000001303097211 */ /* 0x000fe400078e18ff */
[-C--:B-1----:R-:W-:Y:S01]  /*0ba0*/  LEA R14, P0, R19, R4.reuse, 0x1 ;  /* 0x00000004130e7211 */ /* 0x082fe200078008ff */
        /* <DEDUP_REMOVED lines=9> */
[----:B------:R-:W-:Y:S01]  /*0c40*/  IMAD R21, R3, 0x8, R9 ;  /* 0x0000000803157824 */ /* 0x000fe200078e0209 */
[C---:B0-----:R-:W-:Y:S01]  /*0c50*/  LEA R10, P0, R9.reuse, R4, 0x1 ;  /* 0x00000004090a7211 */ /* 0x041fe200078008ff */
[----:B------:R0:W4:Y:S03]  /*0c60*/  LDG.E.U16 R61, desc[UR10][R18.64] ;  /* 0x0000000a123d7981 */ /* 0x000126000c1e1500 */
[----:B------:R-:W-:Y:S01]  /*0c70*/  LEA.HI.X.SX32 R11, R9, R2, 0x1, P0 ;  /* 0x00000002090b7211 */ /* 0x000fe200000f0eff */
[----:B------:R-:W-:Y:S01]  /*0c80*/  IMAD R9, R3, 0x8, R21 ;  /* 0x0000000803097824 */ /* 0x000fe200078e0215 */
[-C--:B-1----:R-:W-:Y:S01]  /*0c90*/  LEA R12, P0, R21, R4.reuse, 0x1 ;  /* 0x00000004150c7211 */ /* 0x082fe200078008ff */
        /* <DEDUP_REMOVED lines=37> */
[----:B------:R-:W-:Y:S02]  /*0ef0*/  LEA.HI.X.SX32 R21, R9, R2, 0x1, P1 ;  /* 0x0000000209157211 */ /* 0x000fe400008f0eff */
[----:B------:R-:W-:Y:S01]  /*0f00*/  LEA R10, P0, R23, R4, 0x1 ;  /* 0x00000004170a7211 */ /* 0x000fe200078008ff */
[----:B------:R1:W4:Y:S01]  /*0f10*/  LDG.E.U16 R72, desc[UR10][R16.64] ;  /* 0x0000000a10487981 */ /* 0x000322000c1e1500 */
[----:B------:R-:W-:Y:S02]  /*0f20*/  LEA R9, R3, R23, 0x3 ;  /* 0x0000001703097211 */ /* 0x000fe400078e18ff */
[----:B------:R-:W-:Y:S01]  /*0f30*/  LEA.HI.X.SX32 R11, R23, R2, 0x1, P0 ;  /* 0x00000002170b7211 */ /* 0x000fe200000f0eff */
[----:B------:R5:W4:Y:S01]  /*0f40*/  LDG.E.U16 R73, desc[UR10][R20.64] ;  /* 0x0000000a14497981 */ /* 0x000b22000c1e1500 */
[----:B0-----:R-:W-:Y:S01]  /*0f50*/  LEA R12, P0, R9, R4, 0x1 ;  /* 0x00000004090c7211 */ /* 0x001fe200078008ff */
[----:B------:R-:W-:-:S02]  /*0f60*/  IMAD R19, R3, 0x8, R9 ;  /* 0x0000000803137824 */ /* 0x000fc400078e0209 */
        /* <DEDUP_REMOVED lines=9> */
[----:B------:R-:W-:Y:S01]  /*1000*/  LEA R9, R3, R23, 0x3 ;  /* 0x0000001703097211 */ /* 0x000fe200078e18ff */
[----:B------:R1:W4:Y:S01]  /*1010*/  LDG.E.U16 R76, desc[UR10][R14.64] ;  /* 0x0000000a0e4c7981 */ /* 0x000322000c1e1500 */
[----:B------:R-:W-:-:S03]  /*1020*/  LEA R16, P0, R23, R4, 0x1 ;  /* 0x0000000417107211 */ /* 0x000fc600078008ff */
[----:B-----5:R-:W-:Y:S01]  /*1030*/  IMAD R21, R3, 0x8, R9 ;  /* 0x0000000803157824 */ /* 0x020fe200078e0209 */
[----:B------:R-:W-:Y:S01]  /*1040*/  LEA.HI.X.SX32 R17, R23, R2, 0x1, P0 ;  /* 0x0000000217117211 */ /* 0x000fe200000f0eff */
[----:B------:R-:W5:Y:S01]  /*1050*/  LDG.E.U16 R18, desc[UR10][R18.64] ;  /* 0x0000000a12127981 */ /* 0x000f62000c1e1500 */
[----:B0-----:R-:W-:Y:S01]  /*1060*/  LEA R10, P0, R9, R4, 0x1 ;  /* 0x00000004090a7211 */ /* 0x001fe200078008ff */
[----:B------:R-:W-:Y:S02]  /*1070*/  IMAD R23, R3, 0x8, R21 ;  /* 0x0000000803177824 */ /* 0x000fe400078e0215 */
[----:B------:R-:W5:Y:S01]  /*1080*/  LDG.E.U16 R16, desc[UR10][R16.64] ;  /* 0x0000000a10107981 */ /* 0x000f62000c1e1500 */
[----:B------:R-:W-:Y:S01]  /*1090*/  LEA.HI.X.SX32 R11, R9, R2, 0x1, P0 ;  /* 0x00000002090b7211 */ /* 0x000fe200000f0eff */
[----:B------:R-:W-:Y:S01]  /*10a0*/  IMAD R3, R3, 0x8, R23 ;  /* 0x0000000803037824 */ /* 0x000fe200078e0217 */
[-C--:B-1----:R-:W-:Y:S02]  /*10b0*/  LEA R12, P0, R21, R4.reuse, 0x1 ;  /* 0x00000004150c7211 */ /* 0x082fe400078008ff */
[----:B------:R-:W-:Y:S01]  /*10c0*/  LEA R20, P1, R23, R4, 0x1 ;  /* 0x0000000417147211 */ /* 0x000fe200078208ff */
[----:B------:R-:W5:Y:S01]  /*10d0*/  LDG.E.U16 R10, desc[UR10][R10.64] ;  /* 0x0000000a0a0a7981 */ /* 0x000f62000c1e1500 */
[----:B------:R-:W-:-:S02]  /*10e0*/  LEA.HI.X.SX32 R13, R21, R2, 0x1, P0 ;  /* 0x00000002150d7211 */ /* 0x000fc400000f0eff */
[----:B------:R-:W-:Y:S02]  /*10f0*/  LEA R14, P0, R3, R4, 0x1 ;  /* 0x00000004030e7211 */ /* 0x000fe400078008ff */
[-C--:B------:R-:W-:Y:S02]  /*1100*/  LEA.HI.X.SX32 R21, R23, R2.reuse, 0x1, P1 ;  /* 0x0000000217157211 */ /* 0x080fe400008f0eff */
[----:B------:R-:W-:Y:S02]  /*1110*/  LEA.HI.X.SX32 R15, R3, R2, 0x1, P0 ;  /* 0x00000002030f7211 */ /* 0x000fe400000f0eff */
[----:B------:R0:W5:Y:S04]  /*1120*/  LDG.E.U16 R3, desc[UR10][R12.64] ;  /* 0x0000000a0c037981 */ /* 0x000168000c1e1500 */
[----:B------:R-:W5:Y:S04]  /*1130*/  LDG.E.U16 R20, desc[UR10][R20.64] ;  /* 0x0000000a14147981 */ /* 0x000f68000c1e1500 */
[----:B------:R-:W5:Y:S01]  /*1140*/  LDG.E.U16 R14, desc[UR10][R14.64] ;  /* 0x0000000a0e0e7981 */ /* 0x000f62000c1e1500 */
[----:B------:R-:W1:Y:S01]  /*1150*/  S2UR UR6, SR_CgaCtaId ;  /* 0x00000000000679c3 */ /* 0x000e620000008800 */
[----:B------:R-:W-:Y:S01]  /*1160*/  VIADD R109, R211, 0x20 ;  /* 0x00000020d36d7836 */ /* 0x000fe20000000000 */
[----:B------:R-:W-:-:S02]  /*1170*/  LOP3.LUT R4, R0, 0xc0, RZ, 0xc0, !PT ;  /* 0x000000c000047812 */ /* 0x000fc400078ec0ff */
[----:B------:R-:W-:Y:S01]  /*1180*/  LOP3.LUT R2, R0, 0xff, RZ, 0xc0, !PT ;  /* 0x000000ff00027812 */ /* 0x000fe200078ec0ff */
[----:B------:R-:W-:Y:S01]  /*1190*/  UMOV UR4, 0x400 ;  /* 0x0000040000047882 */ /* 0x000fe20000000000 */
[----:B------:R-:W-:Y:S02]  /*11a0*/  ISETP.GE.AND P0, PT, R109, 0x1, PT ;  /* 0x000000016d00780c */ /* 0x000fe40003f06270 */
[----:B------:R-:W-:Y:S02]  /*11b0*/  SHF.R.U32.HI R9, RZ, 0x2, R4 ;  /* 0x00000002ff097819 */ /* 0x000fe40000011604 */
[----:B------:R-:W-:-:S04]  /*11c0*/  SHF.L.U32 R4, R2, 0x1, RZ ;  /* 0x0000000102047819 */ /* 0x000fc800000006ff */
[----:B------:R-:W-:Y:S01]  /*11d0*/  LOP3.LUT R9, R4, R9, RZ, 0x3c, !PT ;  /* 0x0000000904097212 */ /* 0x000fe200078e3cff */
[----:B-1----:R-:W-:Y:S01]  /*11e0*/  ULEA UR6, UR6, UR4, 0x18 ;  /* 0x0000000406067291 */ /* 0x002fe2000f8ec0ff */
[----:B------:R-:W-:Y:S01]  /*11f0*/  IMAD.MOV.U32 R157, RZ, RZ, -0x800000 ;  /* 0xff800000ff9d7424 */ /* 0x000fe200078e00ff */
[----:B0-----:R-:W-:Y:S01]  /*1200*/  MOV R12, 0xff800000 ;  /* 0xff800000000c7802 */ /* 0x001fe20000000f00 */
[----:B------:R-:W-:Y:S01]  /*1210*/  IMAD.MOV.U32 R156, RZ, RZ, -0x800000 ;  /* 0xff800000ff9c7424 */ /* 0x000fe200078e00ff */
[----:B------:R-:W-:Y:S01]  /*1220*/  CS2R R116, SRZ ;  /* 0x0000000000747805 */ /* 0x000fe2000001ff00 */
[----:B------:R-:W-:Y:S01]  /*1230*/  IMAD.MOV.U32 R13, RZ, RZ, -0x800000 ;  /* 0xff800000ff0d7424 */ /* 0x000fe200078e00ff */
[----:B------:R-:W-:-:S03]  /*1240*/  CS2R R118, SRZ ;  /* 0x0000000000767805 */ /* 0x000fc6000001ff00 */
[----:B--2---:R-:W-:Y:S01]  /*1250*/  STS.U16 [R9+UR6], R5 ;  /* 0x0000000509007988 */ /* 0x004fe20008000406 */
[----:B------:R-:W-:-:S03]  /*1260*/  CS2R R112, SRZ ;  /* 0x0000000000707805 */ /* 0x000fc6000001ff00 */
[----:B---3--:R-:W-:Y:S01]  /*1270*/  STS.U16 [R9+UR6+0x200], R6 ;  /* 0x0002000609007988 */ /* 0x008fe20008000406 */
[----:B------:R-:W-:-:S03]  /*1280*/  CS2R R114, SRZ ;  /* 0x0000000000727805 */ /* 0x000fc6000001ff00 */
[----:B------:R-:W-:Y:S01]  /*1290*/  STS.U16 [R9+UR6+0x400], R7 ;  /* 0x0004000709007988 */ /* 0x000fe20008000406 */
[----:B------:R-:W-:-:S03]  /*12a0*/  CS2R R128, SRZ ;  /* 0x0000000000807805 */ /* 0x000fc6000001ff00 */
[----:B------:R-:W-:Y:S01]  /*12b0*/  STS.U16 [R9+UR6+0x600], R8 ;  /* 0x0006000809007988 */ /* 0x000fe20008000406 */
[----:B------:R-:W-:-:S03]  /*12c0*/  CS2R R130, SRZ ;  /* 0x0000000000827805 */ /* 0x000fc6000001ff00 */
[----:B----4-:R-:W-:Y:S01]  /*12d0*/  STS.U16 [R9+UR6+0x800], R22 ;  /* 0x0008001609007988 */ /* 0x010fe20008000406 */
[----:B------:R-:W-:-:S03]  /*12e0*/  CS2R R124, SRZ ;  /* 0x00000000007c7805 */ /* 0x000fc6000001ff00 */
[----:B------:R-:W-:Y:S01]  /*12f0*/  STS.U16 [R9+UR6+0xa00], R24 ;  /* 0x000a001809007988 */ /* 0x000fe20008000406 */
        /* <DEDUP_REMOVED lines=40> */
[----:B------:R-:W-:-:S03]  /*1580*/  LOP3.LUT R210, R0, 0x1c, RZ, 0xc0, !PT ;  /* 0x0000001c00d27812 */ /* 0x000fc600078ec0ff */
[----:B------:R-:W-:Y:S04]  /*1590*/  STS.U16 [R9+UR6+0x3400], R45 ;  /* 0x0034002d09007988 */ /* 0x000fe80008000406 */
        /* <DEDUP_REMOVED lines=16> */
[----:B------:R0:W-:Y:S04]  /*16a0*/  STS.U16 [R9+UR6+0x5600], R62 ;  /* 0x0056003e09007988 */ /* 0x0001e80008000406 */
[----:B------:R1:W-:Y:S04]  /*16b0*/  STS.U16 [R9+UR6+0x5800], R63 ;  /* 0x0058003f09007988 */ /* 0x0003e80008000406 */
[----:B------:R2:W-:Y:S04]  /*16c0*/  STS.U16 [R9+UR6+0x5a00], R64 ;  /* 0x005a004009007988 */ /* 0x0005e80008000406 */
[----:B------:R3:W-:Y:S01]  /*16d0*/  STS.U16 [R9+UR6+0x5c00], R65 ;  /* 0x005c004109007988 */ /* 0x0007e20008000406 */
[----:B0-----:R-:W-:-:S03]  /*16e0*/  IMAD.MOV.U32 R62, RZ, RZ, 0x3f800000 ;  /* 0x3f800000ff3e7424 */ /* 0x001fc600078e00ff */
[----:B------:R-:W-:Y:S01]  /*16f0*/  STS.U16 [R9+UR6+0x5e00], R66 ;  /* 0x005e004209007988 */ /* 0x000fe20008000406 */
[----:B-1----:R-:W-:-:S03]  /*1700*/  MOV R63, 0x3f800000 ;  /* 0x3f800000003f7802 */ /* 0x002fc60000000f00 */
[----:B------:R-:W-:Y:S01]  /*1710*/  STS.U16 [R9+UR6+0x6000], R67 ;  /* 0x0060004309007988 */ /* 0x000fe20008000406 */
[----:B--2---:R-:W-:-:S03]  /*1720*/  IMAD.MOV.U32 R64, RZ, RZ, 0x3f800000 ;  /* 0x3f800000ff407424 */ /* 0x004fc600078e00ff */
[----:B------:R-:W-:Y:S01]  /*1730*/  STS.U16 [R9+UR6+0x6200], R68 ;  /* 0x0062004409007988 */ /* 0x000fe20008000406 */
[----:B---3--:R-:W-:-:S03]  /*1740*/  IMAD.MOV.U32 R65, RZ, RZ, 0x3f800000 ;  /* 0x3f800000ff417424 */ /* 0x008fc600078e00ff */
[----:B------:R0:W-:Y:S04]  /*1750*/  STS.U16 [R9+UR6+0x6400], R69 ;  /* 0x0064004509007988 */ /* 0x0001e80008000406 */
[----:B------:R-:W-:Y:S04]  /*1760*/  STS.U16 [R9+UR6+0x6600], R70 ;  /* 0x0066004609007988 */ /* 0x000fe80008000406 */
[----:B------:R1:W-:Y:S04]  /*1770*/  STS.U16 [R9+UR6+0x6800], R71 ;  /* 0x0068004709007988 */ /* 0x0003e80008000406 */
[----:B------:R-:W-:Y:S01]  /*1780*/  STS.U16 [R9+UR6+0x6a00], R72 ;  /* 0x006a004809007988 */ /* 0x000fe20008000406 */
[----:B0-----:R-:W-:-:S03]  /*1790*/  CS2R R68, SRZ ;  /* 0x0000000000447805 */ /* 0x001fc6000001ff00 */
[----:B------:R0:W-:Y:S04]  /*17a0*/  STS.U16 [R9+UR6+0x6c00], R73 ;  /* 0x006c004909007988 */ /* 0x0001e80008000406 */
[----:B------:R-:W-:Y:S01]  /*17b0*/  STS.U16 [R9+UR6+0x6e00], R74 ;  /* 0x006e004a09007988 */ /* 0x000fe20008000406 */
[----:B-1----:R-:W-:-:S03]  /*17c0*/  CS2R R70, SRZ ;  /* 0x0000000000467805 */ /* 0x002fc6000001ff00 */
[----:B------:R1:W-:Y:S01]  /*17d0*/  STS.U16 [R9+UR6+0x7000], R75 ;  /* 0x0070004b09007988 */ /* 0x0003e20008000406 */
[----:B0-----:R-:W-:-:S03]  /*17e0*/  CS2R R72, SRZ ;  /* 0x0000000000487805 */ /* 0x001fc6000001ff00 */
[----:B------:R0:W-:Y:S04]  /*17f0*/  STS.U16 [R9+UR6+0x7200], R76 ;  /* 0x0072004c09007988 */ /* 0x0001e80008000406 */
[----:B-----5:R2:W-:Y:S01]  /*1800*/  STS.U16 [R9+UR6+0x7400], R18 ;  /* 0x0074001209007988 */ /* 0x0205e20008000406 */
[----:B-1----:R-:W-:-:S03]  /*1810*/  CS2R R74, SRZ ;  /* 0x00000000004a7805 */ /* 0x002fc6000001ff00 */
[----:B------:R2:W-:Y:S01]  /*1820*/  STS.U16 [R9+UR6+0x7600], R16 ;  /* 0x0076001009007988 */ /* 0x0005e20008000406 */
[----:B0-----:R-:W-:-:S03]  /*1830*/  CS2R R76, SRZ ;  /* 0x00000000004c7805 */ /* 0x001fc6000001ff00 */
[----:B------:R2:W-:Y:S04]  /*1840*/  STS.U16 [R9+UR6+0x7800], R10 ;  /* 0x0078000a09007988 */ /* 0x0005e80008000406 */
[----:B------:R2:W-:Y:S04]  /*1850*/  STS.U16 [R9+UR6+0x7a00], R3 ;  /* 0x007a000309007988 */ /* 0x0005e80008000406 */
[----:B------:R2:W-:Y:S04]  /*1860*/  STS.U16 [R9+UR6+0x7c00], R20 ;  /* 0x007c001409007988 */ /* 0x0005e80008000406 */
[----:B------:R2:W-:Y:S01]  /*1870*/  STS.U16 [R9+UR6+0x7e00], R14 ;  /* 0x007e000e09007988 */ /* 0x0005e20008000406 */
[----:B------:R-:W-:Y:S05]  /*1880*/  @!P0 BRA `(.L_x_0) ;  /* 0x00000038001c8947 */ /* 0x000fea0003800000 */
[----:B------:R-:W0:Y:S01]  /*1890*/  LDC.64 R64, c[0x0][0x3c0] ;  /* 0x0000f000ff407b82 */ /* 0x000e220000000a00 */
[----:B------:R-:W1:Y:S01]  /*18a0*/  LDCU.64 UR4, c[0x0][0x3d0] ;  /* 0x00007a00ff0477ac */ /* 0x000e620008000a00 */
[----:B------:R-:W-:Y:S02]  /*18b0*/  LEA.HI R4, R210, 0x18, RZ, 0x1e ;  /* 0x00000018d2047811 */ /* 0x000fe400078ff0ff */
[----:B------:R-:W-:Y:S02]  /*18c0*/  CS2R R116, SRZ ;  /* 0x0000000000747805 */ /* 0x000fe4000001ff00 */
[C---:B--2---:R-:W-:Y:S02]  /*18d0*/  LOP3.LUT R3, R0.reuse, 0xf, RZ, 0xc0, !PT ;  /* 0x0000000f00037812 */ /* 0x044fe400078ec0ff */
[----:B------:R-:W-:Y:S02]  /*18e0*/  CS2R R118, SRZ ;  /* 0x0000000000767805 */ /* 0x000fe4000001ff00 */
[C---:B------:R-:W-:Y:S01]  /*18f0*/  LOP3.LUT P0, RZ, R0.reuse, 0x3, RZ, 0xc0, !PT ;  /* 0x0000000300ff7812 */ /* 0x040fe2000780c0ff */
[----:B------:R-:W-:Y:S01]  /*1900*/  IMAD.IADD R213, R211, 0x1, R4 ;  /* 0x00000001d3d57824 */ /* 0x000fe200078e0204 */
[----:B------:R-:W2:Y:S01]  /*1910*/  LDC R11, c[0x0][0x3c8] ;  /* 0x0000f200ff0b7b82 */ /* 0x000ea20000000800 */
[----:B------:R-:W-:-:S02]  /*1920*/  LOP3.LUT P1, RZ, R0, 0x1, RZ, 0xc0, !PT ;  /* 0x0000000100ff7812 */ /* 0x000fc4000782c0ff */
[----:B------:R-:W-:Y:S02]  /*1930*/  CS2R R112, SRZ ;  /* 0x0000000000707805 */ /* 0x000fe4000001ff00 */
[C---:B------:R-:W-:Y:S02]  /*1940*/  ISETP.GE.U32.AND P6, PT, R2.reuse, 0x40, PT ;  /* 0x000000400200780c */ /* 0x040fe40003fc6070 */
[----:B------:R-:W-:Y:S02]  /*1950*/  CS2R R114, SRZ ;  /* 0x0000000000727805 */ /* 0x000fe4000001ff00 */
[C---:B------:R-:W-:Y:S02]  /*1960*/  ISETP.LT.U32.AND P0, PT, R2.reuse, 0x40, !P0 ;  /* 0x000000400200780c */ /* 0x040fe40004701070 */
[----:B------:R-:W-:Y:S02]  /*1970*/  CS2R R72, SRZ ;  /* 0x0000000000487805 */ /* 0x000fe4000001ff00 */
[----:B------:R-:W-:Y:S01]  /*1980*/  ISETP.LT.U32.AND P1, PT, R2, 0x40, !P1 ;  /* 0x000000400200780c */ /* 0x000fe20004f21070 */
[----:B------:R-:W3:Y:S01]  /*1990*/  LDC.64 R8, c[0x0][0x388] ;  /* 0x0000e200ff087b82 */ /* 0x000ee20000000a00 */
[----:B------:R-:W-:-:S02]  /*19a0*/  LEA.HI R212, R210, 0x10, RZ, 0x1e ;  /* 0x00000010d2d47811 */ /* 0x000fc400078ff0ff */
[----:B------:R-:W-:Y:S01]  /*19b0*/  CS2R R74, SRZ ;  /* 0x00000000004a7805 */ /* 0x000fe2000001ff00 */
[----:B-1----:R-:W-:Y:S01]  /*19c0*/  UIMAD UR4, UR7, UR4, URZ ;  /* 0x00000004070472a4 */ /* 0x002fe2000f8e02ff */
[----:B------:R-:W-:Y:S01]  /*19d0*/  IMAD R5, R3, UR5, RZ ;  /* 0x0000000503057c24 */ /* 0x000fe2000f8e02ff */
[----:B------:R-:W-:Y:S01]  /*19e0*/  LEA.HI R6, R210, 0x8, RZ, 0x1e ;  /* 0x00000008d2067811 */ /* 0x000fe200078ff0ff */
[----:B------:R-:W-:Y:S01]  /*19f0*/  IMAD.IADD R212, R211, 0x1, R212 ;  /* 0x00000001d3d47824 */ /* 0x000fe200078e02d4 */
[----:B------:R-:W-:Y:S01]  /*1a00*/  USHF.L.U32 UR5, UR4, 0x1, URZ ;  /* 0x0000000104057899 */ /* 0x000fe200080006ff */
[----:B------:R-:W1:Y:S01]  /*1a10*/  LDC.64 R62, c[0x0][0x390] ;  /* 0x0000e400ff3e7b82 */ /* 0x000e620000000a00 */
[----:B0-----:R-:W-:Y:S01]  /*1a20*/  IMAD R3, R64, UR7, RZ ;  /* 0x0000000740037c24 */ /* 0x001fe2000f8e02ff */
[----:B------:R-:W-:Y:S01]  /*1a30*/  LEA.HI R210, R210, R211, RZ, 0x1e ;  /* 0x000000d3d2d27211 */ /* 0x000fe200078ff0ff */
[----:B------:R-:W-:Y:S01]  /*1a40*/  IMAD.SHL.U32 R7, R5, 0x2, RZ ;  /* 0x0000000205077824 */ /* 0x000fe200078e00ff */
[----:B------:R-:W-:Y:S01]  /*1a50*/  IADD3 R211, PT, PT, R211, R6, RZ ;  /* 0x00000006d3d37210 */ /* 0x000fe20007ffe0ff */
[----:B------:R-:W-:Y:S01]  /*1a60*/  IMAD.HI R6, R5, 0x2, RZ ;  /* 0x0000000205067827 */ /* 0x000fe200078e02ff */
[----:B------:R-:W-:-:S02]  /*1a70*/  LEA.HI R5, R0, 0xf0, RZ, 0x1c ;  /* 0x000000f000057811 */ /* 0x000fc400078fe0ff */
[----:B------:R-:W-:Y:S01]  /*1a80*/  CS2R R68, SRZ ;  /* 0x0000000000447805 */ /* 0x000fe2000001ff00 */
[----:B------:R-:W0:Y:S01]  /*1a90*/  LDC R55, c[0x0][0x3d8] ;  /* 0x0000f600ff377b82 */ /* 0x000e220000000800 */
[----:B--2---:R-:W-:Y:S01]  /*1aa0*/  IMAD R4, R2, R11, RZ ;  /* 0x0000000b02047224 */ /* 0x004fe200078e02ff */
[C---:B------:R-:W-:Y:S01]  /*1ab0*/  SHF.L.U32 R219, R65.reuse, 0x3, RZ ;  /* 0x0000000341db7819 */ /* 0x040fe200000006ff */
[----:B------:R-:W-:Y:S01]  /*1ac0*/  IMAD R251, R65, 0x3, RZ ;  /* 0x0000000341fb7824 */ /* 0x000fe200078e02ff */
[----:B------:R-:W-:Y:S01]  /*1ad0*/  CS2R R70, SRZ ;  /* 0x0000000000467805 */ /* 0x000fe2000001ff00 */
[----:B------:R-:W-:Y:S01]  /*1ae0*/  IMAD R2, R11, 0x100, R4 ;  /* 0x000001000b027824 */ /* 0x000fe200078e0204 */
[----:B------:R-:W-:Y:S01]  /*1af0*/  CS2R R128, SRZ ;  /* 0x0000000000807805 */ /* 0x000fe2000001ff00 */
[----:B------:R-:W-:Y:S01]  /*1b00*/  IMAD.SHL.U32 R247, R65, 0x4, RZ ;  /* 0x0000000441f77824 */ /* 0x000fe200078e00ff */
[----:B---3--:R-:W-:Y:S01]  /*1b10*/  LEA R17, P2, R3, R8, 0x1 ;  /* 0x0000000803117211 */ /* 0x008fe200078408ff */
[C---:B------:R-:W-:Y:S01]  /*1b20*/  IMAD R239, R65.reuse, 0x5, RZ ;  /* 0x0000000541ef7824 */ /* 0x040fe200078e02ff */
[----:B------:R-:W-:Y:S01]  /*1b30*/  LEA.HI R8, R0, 0x1b0, RZ, 0x1c ;  /* 0x000001b000087811 */ /* 0x000fe200078fe0ff */
[----:B------:R-:W-:Y:S01]  /*1b40*/  IMAD R231, R65, 0x6, RZ ;  /* 0x0000000641e77824 */ /* 0x000fe200078e02ff */
[----:B------:R-:W-:Y:S01]  /*1b50*/  LEA.HI.X.SX32 R3, R3, R9, 0x1, P2 ;  /* 0x0000000903037211 */ /* 0x000fe200010f0eff */
[C---:B------:R-:W-:Y:S01]  /*1b60*/  IMAD R223, R65.reuse, 0x7, RZ ;  /* 0x0000000741df7824 */ /* 0x040fe200078e02ff */
[-C--:B------:R-:W-:Y:S01]  /*1b70*/  LEA R16, P3, R2, R17.reuse, 0x1 ;  /* 0x0000001102107211 */ /* 0x080fe200078608ff */
[----:B------:R-:W-:Y:S01]  /*1b80*/  IMAD R207, R65, 0x9, RZ ;  /* 0x0000000941cf7824 */ /* 0x000fe200078e02ff */
[----:B-1----:R-:W-:Y:S01]  /*1b90*/  IADD3 R61, P4, P5, R7, UR5, R62 ;  /* 0x00000005073d7c10 */ /* 0x002fe2000fd9e03e */
[----:B------:R-:W-:Y:S01]  /*1ba0*/  UIMAD.WIDE UR4, UR4, 0x2, URZ ;  /* 0x00000002040478a5 */ /* 0x000fe2000f8e02ff */
[----:B------:R-:W-:Y:S01]  /*1bb0*/  SHF.R.U32.HI R7, RZ, 0x4, R0 ;  /* 0x00000004ff077819 */ /* 0x000fe20000011600 */
[C---:B------:R-:W-:Y:S01]  /*1bc0*/  IMAD R203, R65.reuse, 0xa, RZ ;  /* 0x0000000a41cb7824 */ /* 0x040fe200078e02ff */
[----:B------:R-:W-:Y:S01]  /*1bd0*/  LEA R14, P2, R4, R17, 0x1 ;  /* 0x00000011040e7211 */ /* 0x000fe200078408ff */
[C---:B------:R-:W-:Y:S01]  /*1be0*/  IMAD R199, R65.reuse, 0xb, RZ ;  /* 0x0000000b41c77824 */ /* 0x040fe200078e02ff */
[----:B------:R-:W-:Y:S01]  /*1bf0*/  LEA.HI.X.SX32 R17, R2, R3, 0x1, P3 ;  /* 0x0000000302117211 */ /* 0x000fe200018f0eff */
[----:B------:R-:W-:Y:S01]  /*1c00*/  IMAD R195, R65, 0xc, RZ ;  /* 0x0000000c41c37824 */ /* 0x000fe200078e02ff */
[----:B------:R-:W-:Y:S01]  /*1c10*/  SGXT.U32 R2, R7, 0x4 ;  /* 0x000000040702781a */ /* 0x000fe20000000000 */
[----:B0-----:R-:W-:Y:S01]  /*1c20*/  IMAD R23, R5, R55, RZ ;  /* 0x0000003705177224 */ /* 0x001fe200078e02ff */
[----:B------:R-:W-:Y:S01]  /*1c30*/  LEA.HI.X.SX32 R15, R4, R3, 0x1, P2 ;  /* 0x00000003040f7211 */ /* 0x000fe200010f0eff */
[-C--:B------:R-:W-:Y:S01]  /*1c40*/  IMAD R8, R8, R55.reuse, RZ ;  /* 0x0000003708087224 */ /* 0x080fe200078e02ff */
[----:B------:R-:W-:Y:S01]  /*1c50*/  LEA.HI R3, R0, 0x30, RZ, 0x1c ;  /* 0x0000003000037811 */ /* 0x000fe200078fe0ff */
[-C--:B------:R-:W-:Y:S01]  /*1c60*/  IMAD R9, R2, R55.reuse, RZ ;  /* 0x0000003702097224 */ /* 0x080fe200078e02ff */
[C---:B------:R-:W-:Y:S01]  /*1c70*/  LEA.HI R2, R0.reuse, 0xb0, RZ, 0x1c ;  /* 0x000000b000027811 */ /* 0x040fe200078fe0ff */
[----:B------:R-:W-:Y:S01]  /*1c80*/  IMAD R191, R65, 0xd, RZ ;  /* 0x0000000d41bf7824 */ /* 0x000fe200078e02ff */
[----:B------:R-:W-:Y:S01]  /*1c90*/  LEA.HI R4, R0, 0x70, RZ, 0x1c ;  /* 0x0000007000047811 */ /* 0x000fe200078fe0ff */
[----:B------:R-:W-:Y:S01]  /*1ca0*/  IMAD R10, R55, 0x10, R9 ;  /* 0x00000010370a7824 */ /* 0x000fe200078e0209 */
[----:B------:R-:W-:Y:S01]  /*1cb0*/  IADD3.X R63, PT, PT, R6, UR5, R63, P4, P5 ;  /* 0x00000005063f7c10 */ /* 0x000fe2000a7ea43f */
[-C--:B------:R-:W-:Y:S01]  /*1cc0*/  IMAD R11, R3, R55.reuse, RZ ;  /* 0x00000037030b7224 */ /* 0x080fe200078e02ff */
[----:B------:R-:W-:Y:S01]  /*1cd0*/  LEA.HI R6, R0, 0x130, RZ, 0x1c ;  /* 0x0000013000067811 */ /* 0x000fe200078fe0ff */
[-C--:B------:R-:W-:Y:S01]  /*1ce0*/  IMAD R13, R2, R55.reuse, RZ ;  /* 0x00000037020d7224 */ /* 0x080fe200078e02ff */
[C---:B------:R-:W-:Y:S01]  /*1cf0*/  LEA R3, R55.reuse, R10, 0x4 ;  /* 0x0000000a37037211 */ /* 0x040fe200078e20ff */
[-C--:B------:R-:W-:Y:S01]  /*1d00*/  IMAD R12, R4, R55.reuse, RZ ;  /* 0x00000037040c7224 */ /* 0x080fe200078e02ff */
[----:B------:R-:W-:Y:S01]  /*1d10*/  LEA.HI R7, R0, 0x170, RZ, 0x1c ;  /* 0x0000017000077811 */ /* 0x000fe200078fe0ff */
[----:B------:R-:W-:Y:S01]  /*1d20*/  IMAD R27, R6, R55, RZ ;  /* 0x00000037061b7224 */ /* 0x000fe200078e02ff */
[----:B------:R-:W-:Y:S01]  /*1d30*/  LEA.HI R0, R0, 0x1f0, RZ, 0x1c ;  /* 0x000001f000007811 */ /* 0x000fe200078fe0ff */
[----:B------:R-:W-:Y:S01]  /*1d40*/  IMAD R2, R55, 0x20, R3 ;  /* 0x0000002037027824 */ /* 0x000fe200078e0203 */
[----:B------:R-:W-:Y:S01]  /*1d50*/  LEA R180, P5, R9, R61, 0x1 ;  /* 0x0000003d09b47211 */ /* 0x000fe200078a08ff */
[----:B------:R-:W-:Y:S01]  /*1d60*/  IMAD R7, R7, R55, RZ ;  /* 0x0000003707077224 */ /* 0x000fe200078e02ff */
[----:B------:R-:W-:Y:S01]  /*1d70*/  LEA R178, P4, R10, R61, 0x1 ;  /* 0x0000003d0ab27211 */ /* 0x000fe200078808ff */
[----:B------:R-:W-:Y:S01]  /*1d80*/  IMAD R4, R55, 0x10, R2 ;  /* 0x0000001037047824 */ /* 0x000fe200078e0202 */
[----:B------:R-:W-:Y:S01]  /*1d90*/  LEA.HI.X.SX32 R181, R9, R63, 0x1, P5 ;  /* 0x0000003f09b57211 */ /* 0x000fe200028f0eff */
[----:B------:R-:W-:Y:S01]  /*1da0*/  IMAD R51, R0, R55, RZ ;  /* 0x0000003700337224 */ /* 0x000fe200078e02ff */
[----:B------:R-:W-:Y:S01]  /*1db0*/  LEA R176, P5, R3, R61, 0x1 ;  /* 0x0000003d03b07211 */ /* 0x000fe200078a08ff */
[----:B------:R-:W-:Y:S01]  /*1dc0*/  IMAD R0, R55, 0x10, R4 ;  /* 0x0000001037007824 */ /* 0x000fe200078e0204 */
[-C--:B------:R-:W-:Y:S01]  /*1dd0*/  LEA.HI.X.SX32 R179, R10, R63.reuse, 0x1, P4 ;  /* 0x0000003f0ab37211 */ /* 0x080fe200020f0eff */
[----:B------:R-:W-:Y:S01]  /*1de0*/  IMAD R187, R65, 0xe, RZ ;  /* 0x0000000e41bb7824 */ /* 0x000fe200078e02ff */
[----:B------:R-:W-:Y:S01]  /*1df0*/  LEA.HI.X.SX32 R177, R3, R63, 0x1, P5 ;  /* 0x0000003f03b17211 */ /* 0x000fe200028f0eff */
[----:B------:R-:W-:Y:S01]  /*1e00*/  IMAD R183, R65, 0xf, RZ ;  /* 0x0000000f41b77824 */ /* 0x000fe200078e02ff */
[----:B------:R-:W-:Y:S01]  /*1e10*/  LEA R5, R55, R0, 0x5 ;  /* 0x0000000037057211 */ /* 0x000fe200078e28ff */
[----:B------:R-:W-:Y:S01]  /*1e20*/  IMAD.WIDE R248, R247, 0x2, R14 ;  /* 0x00000002f7f87825 */ /* 0x000fe200078e020e */
[----:B------:R-:W-:-:S02]  /*1e30*/  LEA R172, P4, R2, R61, 0x1 ;  /* 0x0000003d02ac7211 */ /* 0x000fc400078808ff */
[----:B------:R-:W-:Y:S02]  /*1e40*/  CS2R R130, SRZ ;  /* 0x0000000000827805 */ /* 0x000fe4000001ff00 */
[----:B------:R-:W-:Y:S01]  /*1e50*/  LEA R170, P5, R4, R61, 0x1 ;  /* 0x0000003d04aa7211 */ /* 0x000fe200078a08ff */
[----:B------:R-:W-:Y:S01]  /*1e60*/  IMAD R6, R55, 0x10, R5 ;  /* 0x0000001037067824 */ /* 0x000fe200078e0205 */
[-C--:B------:R-:W-:Y:S01]  /*1e70*/  LEA.HI.X.SX32 R173, R2, R63.reuse, 0x1, P4 ;  /* 0x0000003f02ad7211 */ /* 0x080fe200020f0eff */
[----:B------:R-:W-:Y:S01]  /*1e80*/  IMAD.WIDE R242, R239, 0x2, R14 ;  /* 0x00000002eff27825 */ /* 0x000fe200078e020e */
[----:B------:R-:W-:Y:S02]  /*1e90*/  LEA.HI.X.SX32 R171, R4, R63, 0x1, P5 ;  /* 0x0000003f04ab7211 */ /* 0x000fe400028f0eff */
[----:B------:R-:W-:Y:S02]  /*1ea0*/  CS2R R124, SRZ ;  /* 0x00000000007c7805 */ /* 0x000fe4000001ff00 */
[CC--:B------:R-:W-:Y:S01]  /*1eb0*/  LEA R168, P4, R0.reuse, R61.reuse, 0x1 ;  /* 0x0000003d00a87211 */ /* 0x0c0fe200078808ff */
[----:B------:R-:W-:Y:S01]  /*1ec0*/  IMAD R3, R55, 0x10, R6 ;  /* 0x0000001037037824 */ /* 0x000fe200078e0206 */
[----:B------:R-:W-:Y:S01]  /*1ed0*/  LEA R164, P5, R5, R61, 0x1 ;  /* 0x0000003d05a47211 */ /* 0x000fe200078a08ff */
[----:B------:R-:W-:Y:S01]  /*1ee0*/  IMAD.WIDE R234, R231, 0x2, R14 ;  /* 0x00000002e7ea7825 */ /* 0x000fe200078e020e */
[----:B------:R-:W-:-:S02]  /*1ef0*/  LEA.HI.X.SX32 R169, R0, R63, 0x1, P4 ;  /* 0x0000003f00a97211 */ /* 0x000fc400020f0eff */
[----:B------:R-:W-:Y:S02]  /*1f00*/  CS2R R126, SRZ ;  /* 0x00000000007e7805 */ /* 0x000fe4000001ff00 */
[----:B------:R-:W-:Y:S01]  /*1f10*/  LEA.HI.X.SX32 R165, R5, R63, 0x1, P5 ;  /* 0x0000003f05a57211 */ /* 0x000fe200028f0eff */
[----:B------:R-:W-:Y:S01]  /*1f20*/  IMAD R2, R55, 0x20, R3 ;  /* 0x0000002037027824 */ /* 0x000fe200078e0203 */
[-C--:B------:R-:W-:Y:S01]  /*1f30*/  LEA R174, P3, R11, R61.reuse, 0x1 ;  /* 0x0000003d0bae7211 */ /* 0x080fe200078608ff */
[--C-:B------:R-:W-:Y:S01]  /*1f40*/  IMAD.WIDE R226, R223, 0x2, R14.reuse ;  /* 0x00000002dfe27825 */ /* 0x100fe200078e020e */
[----:B------:R-:W-:Y:S02]  /*1f50*/  LEA R20, P5, R3, R61, 0x1 ;  /* 0x0000003d03147211 */ /* 0x000fe400078a08ff */
[----:B------:R-:W-:Y:S02]  /*1f60*/  CS2R R76, SRZ ;  /* 0x00000000004c7805 */ /* 0x000fe4000001ff00 */
[----:B------:R-:W-:Y:S01]  /*1f70*/  LEA R4, R55, R2, 0x4 ;  /* 0x0000000237047211 */ /* 0x000fe200078e20ff */
[----:B------:R-:W-:Y:S01]  /*1f80*/  IMAD.WIDE R220, R219, 0x2, R14 ;  /* 0x00000002dbdc7825 */ /* 0x000fe200078e020e */
[----:B------:R-:W-:-:S02]  /*1f90*/  LEA.HI.X.SX32 R175, R11, R63, 0x1, P3 ;  /* 0x0000003f0baf7211 */ /* 0x000fc400018f0eff */
[----:B------:R-:W-:Y:S02]  /*1fa0*/  CS2R R78, SRZ ;  /* 0x00000000004e7805 */ /* 0x000fe4000001ff00 */
[----:B------:R-:W-:Y:S01]  /*1fb0*/  LEA.HI.X.SX32 R21, R3, R63, 0x1, P5 ;  /* 0x0000003f03157211 */ /* 0x000fe200028f0eff */
[----:B------:R-:W-:Y:S01]  /*1fc0*/  IMAD R0, R55, 0x10, R4 ;  /* 0x0000001037007824 */ /* 0x000fe200078e0204 */
[-C--:B------:R-:W-:Y:S01]  /*1fd0*/  LEA R18, P3, R13, R61.reuse, 0x1 ;  /* 0x0000003d0d127211 */ /* 0x080fe200078608ff */
[----:B------:R-:W-:Y:S01]  /*1fe0*/  IMAD.WIDE R10, R251, 0x2, R14 ;  /* 0x00000002fb0a7825 */ /* 0x000fe200078e020e */
[C---:B------:R-:W-:Y:S02]  /*1ff0*/  LEA R24, P5, R2.reuse, R61, 0x1 ;  /* 0x0000003d02187211 */ /* 0x040fe400078a08ff */
[----:B------:R-:W-:Y:S02]  /*2000*/  CS2R R80, SRZ ;  /* 0x0000000000507805 */ /* 0x000fe4000001ff00 */
[-C--:B------:R-:W-:Y:S01]  /*2010*/  LEA.HI.X.SX32 R19, R13, R63.reuse, 0x1, P3 ;  /* 0x0000003f0d137211 */ /* 0x080fe200018f0eff */
[----:B------:R-:W-:Y:S01]  /*2020*/  IMAD R5, R55, 0x20, R0 ;  /* 0x0000002037057824 */ /* 0x000fe200078e0200 */
[----:B------:R-:W-:Y:S01]  /*2030*/  LEA.HI.X.SX32 R25, R2, R63, 0x1, P5 ;  /* 0x0000003f02197211 */ /* 0x000fe200028f0eff */
[----:B------:R-:W-:Y:S01]  /*2040*/  IMAD.WIDE R208, R207, 0x2, R14 ;  /* 0x00000002cfd07825 */ /* 0x000fe200078e020e */
[----:B------:R-:W-:-:S02]  /*2050*/  LEA R28, P3, R4, R61, 0x1 ;  /* 0x0000003d041c7211 */ /* 0x000fc400078608ff */
[----:B------:R-:W-:Y:S02]  /*2060*/  CS2R R82, SRZ ;  /* 0x0000000000527805 */ /* 0x000fe4000001ff00 */
[----:B------:R-:W-:Y:S01]  /*2070*/  LEA R30, P5, R0, R61, 0x1 ;  /* 0x0000003d001e7211 */ /* 0x000fe200078a08ff */
[----:B------:R-:W-:Y:S01]  /*2080*/  IMAD R3, R55, 0x10, R5 ;  /* 0x0000001037037824 */ /* 0x000fe200078e0205 */
[-C--:B------:R-:W-:Y:S01]  /*2090*/  LEA.HI.X.SX32 R29, R4, R63.reuse, 0x1, P3 ;  /* 0x0000003f041d7211 */ /* 0x080fe200018f0eff */
[--C-:B------:R-:W-:Y:S01]  /*20a0*/  IMAD.WIDE R204, R203, 0x2, R14.reuse ;  /* 0x00000002cbcc7825 */ /* 0x100fe200078e020e */
[----:B------:R-:W-:Y:S02]  /*20b0*/  LEA.HI.X.SX32 R31, R0, R63, 0x1, P5 ;  /* 0x0000003f001f7211 */ /* 0x000fe400028f0eff */
[----:B------:R-:W-:Y:S02]  /*20c0*/  CS2R R84, SRZ ;  /* 0x0000000000547805 */ /* 0x000fe4000001ff00 */
[----:B------:R-:W-:Y:S01]  /*20d0*/  LEA R2, R55, R3, 0x4 ;  /* 0x0000000337027211 */ /* 0x000fe200078e20ff */
[----:B------:R-:W-:Y:S01]  /*20e0*/  IMAD.WIDE R200, R199, 0x2, R14 ;  /* 0x00000002c7c87825 */ /* 0x000fe200078e020e */
[----:B------:R-:W-:-:S02]  /*20f0*/  LEA R34, P5, R3, R61, 0x1 ;  /* 0x0000003d03227211 */ /* 0x000fc400078a08ff */
[----:B------:R-:W-:Y:S02]  /*2100*/  CS2R R86, SRZ ;  /* 0x0000000000567805 */ /* 0x000fe4000001ff00 */
[C---:B------:R-:W-:Y:S01]  /*2110*/  LEA R66, P4, R6.reuse, R61, 0x1 ;  /* 0x0000003d06427211 */ /* 0x040fe200078808ff */
[----:B------:R-:W-:Y:S01]  /*2120*/  IMAD R4, R55, 0x20, R2 ;  /* 0x0000002037047824 */ /* 0x000fe200078e0202 */
[----:B------:R-:W-:Y:S01]  /*2130*/  LEA.HI.X.SX32 R35, R3, R63, 0x1, P5 ;  /* 0x0000003f03237211 */ /* 0x000fe200028f0eff */
[----:B------:R-:W-:Y:S01]  /*2140*/  IMAD.WIDE R196, R195, 0x2, R14 ;  /* 0x00000002c3c47825 */ /* 0x000fe200078e020e */
[----:B------:R-:W-:Y:S02]  /*2150*/  LEA R32, P3, R5, R61, 0x1 ;  /* 0x0000003d05207211 */ /* 0x000fe400078608ff */
[----:B------:R-:W-:Y:S02]  /*2160*/  CS2R R88, SRZ ;  /* 0x0000000000587805 */ /* 0x000fe4000001ff00 */
[----:B------:R-:W-:Y:S01]  /*2170*/  LEA.HI.X.SX32 R67, R6, R63, 0x1, P4 ;  /* 0x0000003f06437211 */ /* 0x000fe200020f0eff */
[----:B------:R-:W-:Y:S01]  /*2180*/  IMAD R0, R55, 0x10, R4 ;  /* 0x0000001037007824 */ /* 0x000fe200078e0204 */
[----:B------:R-:W-:Y:S01]  /*2190*/  LEA R26, P4, R27, R61, 0x1 ;  /* 0x0000003d1b1a7211 */ /* 0x000fe200078808ff */
[----:B------:R-:W-:Y:S01]  /*21a0*/  IMAD.WIDE R192, R191, 0x2, R14 ;  /* 0x00000002bfc07825 */ /* 0x000fe200078e020e */
[----:B------:R-:W-:-:S02]  /*21b0*/  LEA.HI.X.SX32 R33, R5, R63, 0x1, P3 ;  /* 0x0000003f05217211 */ /* 0x000fc400018f0eff */
[----:B------:R-:W-:Y:S02]  /*21c0*/  CS2R R90, SRZ ;  /* 0x00000000005a7805 */ /* 0x000fe4000001ff00 */
[-C--:B------:R-:W-:Y:S01]  /*21d0*/  LEA R38, P3, R2, R61.reuse, 0x1 ;  /* 0x0000003d02267211 */ /* 0x080fe200078608ff */
        /* <DEDUP_REMOVED lines=11> */
[----:B------:R-:W-:Y:S01]  /*2290*/  LEA R42, P4, R0, R61, 0x1 ;  /* 0x0000003d002a7211 */ /* 0x000fe200078808ff */
[----:B------:R-:W-:Y:S01]  /*22a0*/  IMAD.MOV.U32 R64, RZ, RZ, 0x3f800000 ;  /* 0x3f800000ff407424 */ /* 0x000fe200078e00ff */
[-C--:B------:R-:W-:Y:S01]  /*22b0*/  LEA.HI.X.SX32 R167, R12, R63.reuse, 0x1, P2 ;  /* 0x0000003f0ca77211 */ /* 0x080fe200010f0eff */
[----:B------:R-:W-:Y:S01]  /*22c0*/  IMAD.MOV.U32 R62, RZ, RZ, 0x3f800000 ;  /* 0x3f800000ff3e7424 */ /* 0x000fe200078e00ff */
[----:B------:R-:W-:Y:S02]  /*22d0*/  LEA.HI.X.SX32 R41, R4, R63, 0x1, P5 ;  /* 0x0000003f04297211 */ /* 0x000fe400028f0eff */
[----:B------:R-:W-:-:S02]  /*22e0*/  CS2R R96, SRZ ;  /* 0x0000000000607805 */ /* 0x000fc4000001ff00 */
[-C--:B------:R-:W-:Y:S02]  /*22f0*/  LEA R22, P2, R23, R61.reuse, 0x1 ;  /* 0x0000003d17167211 */ /* 0x080fe400078408ff */
[----:B------:R-:W-:Y:S02]  /*2300*/  CS2R R98, SRZ ;  /* 0x0000000000627805 */ /* 0x000fe4000001ff00 */
[----:B------:R-:W-:Y:S02]  /*2310*/  LEA R44, P5, R3, R61, 0x1 ;  /* 0x0000003d032c7211 */ /* 0x000fe400078a08ff */
[----:B------:R-:W-:Y:S02]  /*2320*/  CS2R R100, SRZ ;  /* 0x0000000000647805 */ /* 0x000fe4000001ff00 */
[-C--:B------:R-:W-:Y:S01]  /*2330*/  LEA.HI.X.SX32 R43, R0, R63.reuse, 0x1, P4 ;  /* 0x0000003f002b7211 */ /* 0x080fe200020f0eff */
[----:B------:R-:W-:Y:S01]  /*2340*/  IMAD R0, R55, 0x10, R2 ;  /* 0x0000001037007824 */ /* 0x000fe200078e0202 */
[----:B------:R-:W-:-:S02]  /*2350*/  LEA.HI.X.SX32 R23, R23, R63, 0x1, P2 ;  /* 0x0000003f17177211 */ /* 0x000fc400010f0eff */
[----:B------:R-:W-:Y:S02]  /*2360*/  CS2R R102, SRZ ;  /* 0x0000000000667805 */ /* 0x000fe4000001ff00 */
[----:B------:R-:W-:Y:S01]  /*2370*/  LEA.HI.X.SX32 R45, R3, R63, 0x1, P5 ;  /* 0x0000003f032d7211 */ /* 0x000fe200028f0eff */
[----:B------:R-:W-:Y:S01]  /*2380*/  IMAD R3, R55, 0x20, R0 ;  /* 0x0000002037037824 */ /* 0x000fe200078e0200 */
[-C--:B------:R-:W-:Y:S02]  /*2390*/  LEA R36, P2, R7, R61.reuse, 0x1 ;  /* 0x0000003d07247211 */ /* 0x080fe400078408ff */
[----:B------:R-:W-:Y:S02]  /*23a0*/  CS2R R104, SRZ ;  /* 0x0000000000687805 */ /* 0x000fe4000001ff00 */
[----:B------:R-:W-:Y:S02]  /*23b0*/  LEA R48, P5, R5, R61, 0x1 ;  /* 0x0000003d05307211 */ /* 0x000fe400078a08ff */
[----:B------:R-:W-:-:S02]  /*23c0*/  CS2R R106, SRZ ;  /* 0x00000000006a7805 */ /* 0x000fc4000001ff00 */
[----:B------:R-:W-:Y:S01]  /*23d0*/  LEA.HI.X.SX32 R37, R7, R63, 0x1, P2 ;  /* 0x0000003f07257211 */ /* 0x000fe200010f0eff */
[----:B------:R-:W-:Y:S01]  /*23e0*/  IMAD.WIDE R6, R65, 0x2, R16 ;  /* 0x0000000241067825 */ /* 0x000fe200078e0210 */
[C---:B------:R-:W-:Y:S02]  /*23f0*/  LEA R52, P2, R2.reuse, R61, 0x1 ;  /* 0x0000003d02347211 */ /* 0x040fe400078408ff */
[----:B------:R-:W-:Y:S02]  /*2400*/  CS2R R108, SRZ ;  /* 0x00000000006c7805 */ /* 0x000fe4000001ff00 */
[----:B------:R-:W-:Y:S02]  /*2410*/  LEA R4, R55, R3, 0x4 ;  /* 0x0000000337047211 */ /* 0x000fe400078e20ff */
[----:B------:R-:W-:Y:S02]  /*2420*/  CS2R R110, SRZ ;  /* 0x00000000006e7805 */ /* 0x000fe4000001ff00 */
[-C--:B------:R-:W-:Y:S01]  /*2430*/  LEA.HI.X.SX32 R49, R5, R63.reuse, 0x1, P5 ;  /* 0x0000003f05317211 */ /* 0x080fe200028f0eff */
[----:B------:R-:W-:Y:S01]  /*2440*/  IMAD.SHL.U32 R5, R65, 0x2, RZ ;  /* 0x0000000241057824 */ /* 0x000fe200078e00ff */
[----:B------:R-:W-:Y:S01]  /*2450*/  LEA.HI.X.SX32 R53, R2, R63, 0x1, P2 ;  /* 0x0000003f02357211 */ /* 0x000fe200010f0eff */
[----:B------:R-:W-:Y:S01]  /*2460*/  IMAD R2, R55, 0x10, R4 ;  /* 0x0000001037027824 */ /* 0x000fe200078e0204 */
[-C--:B------:R-:W-:Y:S01]  /*2470*/  LEA R54, P5, R0, R61.reuse, 0x1 ;  /* 0x0000003d00367211 */ /* 0x080fe200078a08ff */
[----:B------:R-:W-:Y:S01]  /*2480*/  IMAD.WIDE R132, R5, 0x2, R14 ;  /* 0x0000000205847825 */ /* 0x000fe200078e020e */
[----:B------:R-:W-:-:S02]  /*2490*/  LEA R46, P3, R8, R61, 0x1 ;  /* 0x0000003d082e7211 */ /* 0x000fc400078608ff */
[----:B------:R-:W-:Y:S02]  /*24a0*/  CS2R R120, SRZ ;  /* 0x0000000000787805 */ /* 0x000fe4000001ff00 */
[----:B------:R-:W-:Y:S01]  /*24b0*/  LEA.HI.X.SX32 R55, R0, R63, 0x1, P5 ;  /* 0x0000003f00377211 */ /* 0x000fe200028f0eff */
[--C-:B------:R-:W-:Y:S01]  /*24c0*/  IMAD.WIDE R12, R5, 0x2, R16.reuse ;  /* 0x00000002050c7825 */ /* 0x100fe200078e0210 */
[-C--:B------:R-:W-:Y:S02]  /*24d0*/  LEA R56, P2, R3, R61.reuse, 0x1 ;  /* 0x0000003d03387211 */ /* 0x080fe400078408ff */
[----:B------:R-:W-:Y:S02]  /*24e0*/  CS2R R122, SRZ ;  /* 0x00000000007a7805 */ /* 0x000fe4000001ff00 */
[----:B------:R-:W-:Y:S01]  /*24f0*/  LEA R60, P5, R2, R61, 0x1 ;  /* 0x0000003d023c7211 */ /* 0x000fe200078a08ff */
[--C-:B------:R-:W-:Y:S01]  /*2500*/  IMAD.WIDE R250, R251, 0x2, R16.reuse ;  /* 0x00000002fbfa7825 */ /* 0x100fe200078e0210 */
[----:B------:R-:W-:Y:S01]  /*2510*/  LEA.HI.X.SX32 R47, R8, R63, 0x1, P3 ;  /* 0x0000003f082f7211 */ /* 0x000fe200018f0eff */
[----:B------:R-:W0:Y:S01]  /*2520*/  LDCU UR9, c[0x0][0x3a8] ;  /* 0x00007500ff0977ac */ /* 0x000e220008000800 */
[-C--:B------:R-:W-:Y:S01]  /*2530*/  LEA R50, P4, R51, R61.reuse, 0x1 ;  /* 0x0000003d33327211 */ /* 0x080fe200078808ff */
[--C-:B------:R-:W-:Y:S01]  /*2540*/  IMAD.WIDE R246, R247, 0x2, R16.reuse ;  /* 0x00000002f7f67825 */ /* 0x100fe200078e0210 */
[----:B------:R-:W-:Y:S01]  /*2550*/  LEA R58, P3, R4, R61, 0x1 ;  /* 0x0000003d043a7211 */ /* 0x000fe200078608ff */
[----:B------:R-:W-:Y:S01]  /*2560*/  UMOV UR4, URZ ;  /* 0x000000ff00047c82 */ /* 0x000fe20008000000 */
[-C--:B------:R-:W-:Y:S01]  /*2570*/  LEA.HI.X.SX32 R57, R3, R63.reuse, 0x1, P2 ;  /* 0x0000003f03397211 */ /* 0x080fe200010f0eff */
[----:B------:R-:W-:Y:S01]  /*2580*/  IMAD.WIDE R238, R239, 0x2, R16 ;  /* 0x00000002efee7825 */ /* 0x000fe200078e0210 */
[-C--:B------:R-:W-:Y:S01]  /*2590*/  LEA.HI.X.SX32 R61, R2, R63.reuse, 0x1, P5 ;  /* 0x0000003f023d7211 */ /* 0x080fe200028f0eff */
[----:B------:R-:W-:Y:S01]  /*25a0*/  UMOV UR5, URZ ;  /* 0x000000ff00057c82 */ /* 0x000fe20008000000 */
[-C--:B------:R-:W-:Y:S01]  /*25b0*/  LEA.HI.X.SX32 R51, R51, R63.reuse, 0x1, P4 ;  /* 0x0000003f33337211 */ /* 0x080fe200020f0eff */
[----:B------:R-:W-:Y:S01]  /*25c0*/  IMAD.WIDE R2, R65, 0x2, R14 ;  /* 0x0000000241027825 */ /* 0x000fe200078e020e */
[----:B------:R-:W-:-:S02]  /*25d0*/  LEA.HI.X.SX32 R59, R4, R63, 0x1, P3 ;  /* 0x0000003f043b7211 */ /* 0x000fc400018f0eff */
[----:B------:R-:W-:Y:S01]  /*25e0*/  MOV R8, 0xff800000 ;  /* 0xff80000000087802 */ /* 0x000fe20000000f00 */
[----:B------:R-:W-:Y:S01]  /*25f0*/  IMAD.MOV.U32 R4, RZ, RZ, -0x800000 ;  /* 0xff800000ff047424 */ /* 0x000fe200078e00ff */
[----:B------:R1:W-:Y:S01]  /*2600*/  STL.64 [R1+0x20], R2 ;  /* 0x0000200201007387 */ /* 0x0003e20000100a00 */
[----:B------:R-:W-:Y:S01]  /*2610*/  IMAD.MOV.U32 R65, RZ, RZ, 0x3f800000 ;  /* 0x3f800000ff417424 */ /* 0x000fe200078e00ff */
[----:B------:R-:W-:Y:S01]  /*2620*/  MOV R63, 0x3f800000 ;  /* 0x3f800000003f7802 */ /* 0x000fe20000000f00 */
[--C-:B------:R-:W-:Y:S01]  /*2630*/  IMAD.WIDE R230, R231, 0x2, R16.reuse ;  /* 0x00000002e7e67825 */ /* 0x100fe200078e0210 */
[----:B------:R2:W-:Y:S03]  /*2640*/  STL.64 [R1+0x18], R6 ;  /* 0x0000180601007387 */ /* 0x0005e60000100a00 */
[--C-:B------:R-:W-:Y:S01]  /*2650*/  IMAD.WIDE R222, R223, 0x2, R16.reuse ;  /* 0x00000002dfde7825 */ /* 0x100fe200078e0210 */
[----:B------:R3:W-:Y:S03]  /*2660*/  STL.64 [R1+0x10], R132 ;  /* 0x0000108401007387 */ /* 0x0007e60000100a00 */
[----:B------:R-:W-:Y:S01]  /*2670*/  IMAD.WIDE R218, R219, 0x2, R16 ;  /* 0x00000002dbda7825 */ /* 0x000fe200078e0210 */
[----:B------:R3:W-:Y:S03]  /*2680*/  STL.64 [R1+0x8], R12 ;  /* 0x0000080c01007387 */ /* 0x0007e60000100a00 */
[----:B-1----:R-:W-:Y:S01]  /*2690*/  IMAD.MOV.U32 R3, RZ, RZ, -0x800000 ;  /* 0xff800000ff037424 */ /* 0x002fe200078e00ff */
[----:B------:R3:W-:Y:S01]  /*26a0*/  STL.64 [R1], R10 ;  /* 0x0000000a01007387 */ /* 0x0007e20000100a00 */
[----:B--2---:R-:W-:Y:S01]  /*26b0*/  CS2R R6, SRZ ;  /* 0x0000000000067805 */ /* 0x004fe2000001ff00 */
[----:B------:R-:W-:-:S02]  /*26c0*/  IMAD.MOV.U32 R2, RZ, RZ, -0x800000 ;  /* 0xff800000ff027424 */ /* 0x000fc400078e00ff */
[----:B------:R-:W-:-:S04]  /*26d0*/  IMAD.WIDE R206, R207, 0x2, R16 ;  /* 0x00000002cfce7825 */ /* 0x000fc800078e0210 */
[----:B------:R-:W-:-:S04]  /*26e0*/  IMAD.WIDE R202, R203, 0x2, R16 ;  /* 0x00000002cbca7825 */ /* 0x000fc800078e0210 */
[----:B------:R-:W-:-:S04]  /*26f0*/  IMAD.WIDE R198, R199, 0x2, R16 ;  /* 0x00000002c7c67825 */ /* 0x000fc800078e0210 */
[----:B------:R-:W-:-:S04]  /*2700*/  IMAD.WIDE R194, R195, 0x2, R16 ;  /* 0x00000002c3c27825 */ /* 0x000fc800078e0210 */
[----:B------:R-:W-:-:S04]  /*2710*/  IMAD.WIDE R190, R191, 0x2, R16 ;  /* 0x00000002bfbe7825 */ /* 0x000fc800078e0210 */
[----:B------:R-:W-:-:S04]  /*2720*/  IMAD.WIDE R186, R187, 0x2, R16 ;  /* 0x00000002bbba7825 */ /* 0x000fc800078e0210 */
[----:B0--3--:R-:W-:-:S07]  /*2730*/  IMAD.WIDE R182, R183, 0x2, R16 ;  /* 0x00000002b7b67825 */ /* 0x009fce00078e0210 */
.L_x_1:
[----:B------:R-:W2:Y:S04]  /*2740*/  LDL.64 R136, [R1+0x18] ;  /* 0x0000180001887983 */ /* 0x000ea80000100a00 */
[----:B------:R-:W3:Y:S04]  /*2750*/  LDL.64 R134, [R1+0x10] ;  /* 0x0000100001867983 */ /* 0x000ee80000100a00 */
[----:B------:R-:W4:Y:S04]  /*2760*/  LDL.64 R132, [R1+0x8] ;  /* 0x0000080001847983 */ /* 0x000f280000100a00 */
[----:B------:R-:W5:Y:S04]  /*2770*/  LDL.64 R12, [R1] ;  /* 0x00000000010c7983 */ /* 0x000f680000100a00 */
[----:B------:R-:W5:Y:S01]  /*2780*/  LDL.64 R10, [R1+0x20] ;  /* 0x00002000010a7983 */ /* 0x000f620000100a00 */
[----:B------:R-:W-:-:S04]  /*2790*/  IMAD.WIDE R148, R6, 0x2, R250 ;  /* 0x0000000206947825 */ /* 0x000fc800078e02fa */
[----:B------:R-:W-:-:S04]  /*27a0*/  IMAD.WIDE R154, R6, 0x2, R14 ;  /* 0x00000002069a7825 */ /* 0x000fc800078e020e */
[C---:B------:R-:W-:Y:S02]  /*27b0*/  IMAD.WIDE R140, R6.reuse, 0x2, R220 ;  /* 0x00000002068c7825 */ /* 0x040fe400078e02dc */
[----:B------:R-:W5:Y:S02]  /*27c0*/  LDG.E.U16 R154, desc[UR10][R154.64] ;  /* 0x0000000a9a9a7981 */ /* 0x000f64000c1e1500 */
[C---:B------:R-:W-:Y:S02]  /*27d0*/  IMAD.WIDE R152, R6.reuse, 0x2, R16 ;  /* 0x0000000206987825 */ /* 0x040fe400078e0210 */
[----:B------:R-:W5:Y:S02]  /*27e0*/  LDG.E.U16 R141, desc[UR10][R140.64] ;  /* 0x0000000a8c8d7981 */ /* 0x000f64000c1e1500 */
[C---:B------:R-:W-:Y:S02]  /*27f0*/  IMAD.WIDE R156, R6.reuse, 0x2, R218 ;  /* 0x00000002069c7825 */ /* 0x040fe400078e02da */
[----:B------:R-:W5:Y:S02]  /*2800*/  LDG.E.U16 R152, desc[UR10][R152.64] ;  /* 0x0000000a98987981 */ /* 0x000f64000c1e1500 */
[----:B------:R-:W-:-:S04]  /*2810*/  IMAD.WIDE R158, R6, 0x2, R248 ;  /* 0x00000002069e7825 */ /* 0x000fc800078e02f8 */
[C---:B------:R-:W-:Y:S01]  /*2820*/  IMAD.WIDE R150, R6.reuse, 0x2, R242 ;  /* 0x0000000206967825 */ /* 0x040fe200078e02f2 */
[----:B------:R-:W5:Y:S03]  /*2830*/  LDG.E.U16 R153, desc[UR10][R156.64] ;  /* 0x0000000a9c997981 */ /* 0x000f66000c1e1500 */
[C---:B--2---:R-:W-:Y:S02]  /*2840*/  IMAD.WIDE R138, R6.reuse, 0x2, R136 ;  /* 0x00000002068a7825 */ /* 0x044fe400078e0288 */
[----:B------:R-:W2:Y:S02]  /*2850*/  LDG.E.U16 R136, desc[UR10][R158.64] ;  /* 0x0000000a9e887981 */ /* 0x000ea4000c1e1500 */
[----:B---3--:R-:W-:-:S04]  /*2860*/  IMAD.WIDE R142, R6, 0x2, R134 ;  /* 0x00000002068e7825 */ /* 0x008fc800078e0286 */
[C---:B----4-:R-:W-:Y:S01]  /*2870*/  IMAD.WIDE R144, R6.reuse, 0x2, R132 ;  /* 0x0000000206907825 */ /* 0x050fe200078e0284 */
[----:B------:R0:W3:Y:S03]  /*2880*/  LDG.E.U16 R134, desc[UR10][R142.64] ;  /* 0x0000000a8e867981 */ /* 0x0000e6000c1e1500 */
[C---:B-----5:R-:W-:Y:S01]  /*2890*/  IMAD.WIDE R146, R6.reuse, 0x2, R12 ;  /* 0x0000000206927825 */ /* 0x060fe200078e020c */
[----:B------:R1:W4:Y:S04]  /*28a0*/  LDG.E.U16 R132, desc[UR10][R148.64] ;  /* 0x0000000a94847981 */ /* 0x000328000c1e1500 */
[----:B------:R5:W2:Y:S01]  /*28b0*/  LDG.E.U16 R12, desc[UR10][R138.64] ;  /* 0x0000000a8a0c7981 */ /* 0x000aa2000c1e1500 */
[----:B0-----:R-:W-:-:S03]  /*28c0*/  IMAD.WIDE R142, R6, 0x2, R202 ;  /* 0x00000002068e7825 */ /* 0x001fc600078e02ca */
[----:B------:R0:W3:Y:S01]  /*28d0*/  LDG.E.U16 R13, desc[UR10][R144.64] ;  /* 0x0000000a900d7981 */ /* 0x0000e2000c1e1500 */
[----:B-1----:R-:W-:-:S03]  /*28e0*/  IMAD.WIDE R148, R6, 0x2, R238 ;  /* 0x0000000206947825 */ /* 0x002fc600078e02ee */
[----:B------:R1:W3:Y:S01]  /*28f0*/  LDG.E.U16 R135, desc[UR10][R146.64] ;  /* 0x0000000a92877981 */ /* 0x0002e2000c1e1500 */
[----:B-----5:R-:W-:-:S03]  /*2900*/  IMAD.WIDE R138, R6, 0x2, R208 ;  /* 0x00000002068a7825 */ /* 0x020fc600078e02d0 */
[----:B------:R5:W3:Y:S01]  /*2910*/  LDG.E.U16 R137, desc[UR10][R148.64] ;  /* 0x0000000a94897981 */ /* 0x000ae2000c1e1500 */
[----:B0-----:R-:W-:-:S03]  /*2920*/  IMAD.WIDE R144, R6, 0x2, R204 ;  /* 0x0000000206907825 */ /* 0x001fc600078e02cc */
[----:B------:R-:W3:Y:S01]  /*2930*/  LDG.E.U16 R138, desc[UR10][R138.64] ;  /* 0x0000000a8a8a7981 */ /* 0x000ee2000c1e1500 */
[----:B-1----:R-:W-:-:S03]  /*2940*/  IMAD.WIDE R146, R6, 0x2, R206 ;  /* 0x0000000206927825 */ /* 0x002fc600078e02ce */
[----:B------:R0:W4:Y:S01]  /*2950*/  LDG.E.U16 R140, desc[UR10][R144.64] ;  /* 0x0000000a908c7981 */ /* 0x000122000c1e1500 */
[----:B------:R-:W-:-:S03]  /*2960*/  IMAD.WIDE R10, R6, 0x2, R10 ;  /* 0x00000002060a7825 */ /* 0x000fc600078e020a */
[----:B------:R1:W4:Y:S01]  /*2970*/  LDG.E.U16 R155, desc[UR10][R142.64] ;  /* 0x0000000a8e9b7981 */ /* 0x000322000c1e1500 */
[----:B-----5:R-:W-:-:S03]  /*2980*/  IMAD.WIDE R148, R6, 0x2, R196 ;  /* 0x0000000206947825 */ /* 0x020fc600078e02c4 */
[----:B------:R5:W4:Y:S01]  /*2990*/  LDG.E.U16 R139, desc[UR10][R146.64] ;  /* 0x0000000a928b7981 */ /* 0x000b22000c1e1500 */
[----:B0-----:R-:W-:-:S03]  /*29a0*/  IMAD.WIDE R144, R6, 0x2, R200 ;  /* 0x0000000206907825 */ /* 0x001fc600078e02c8 */
[----:B------:R-:W4:Y:S01]  /*29b0*/  LDG.E.U16 R9, desc[UR10][R10.64] ;  /* 0x0000000a0a097981 */ /* 0x000f22000c1e1500 */
[----:B-1----:R-:W-:-:S03]  /*29c0*/  IMAD.WIDE R142, R6, 0x2, R234 ;  /* 0x00000002068e7825 */ /* 0x002fc600078e02ea */
[----:B------:R0:W4:Y:S01]  /*29d0*/  LDG.E.U16 R133, desc[UR10][R150.64] ;  /* 0x0000000a96857981 */ /* 0x000122000c1e1500 */
[----:B-----5:R-:W-:-:S03]  /*29e0*/  IMAD.WIDE R146, R6, 0x2, R198 ;  /* 0x0000000206927825 */ /* 0x020fc600078e02c6 */
[----:B------:R1:W5:Y:S04]  /*29f0*/  LDG.E.U16 R156, desc[UR10][R142.64] ;  /* 0x0000000a8e9c7981 */ /* 0x000368000c1e1500 */
[----:B------:R1:W5:Y:S01]  /*2a00*/  LDG.E.U16 R157, desc[UR10][R144.64] ;  /* 0x0000000a909d7981 */ /* 0x000362000c1e1500 */
[----:B0-----:R-:W-:-:S03]  /*2a10*/  IMAD.WIDE R150, R6, 0x2, R194 ;  /* 0x0000000206967825 */ /* 0x001fc600078e02c2 */
[----:B------:R0:W5:Y:S01]  /*2a20*/  LDG.E.U16 R158, desc[UR10][R146.64] ;  /* 0x0000000a929e7981 */ /* 0x000162000c1e1500 */
[----:B-1----:R-:W-:-:S03]  /*2a30*/  IMAD.WIDE R142, R6, 0x2, R230 ;  /* 0x00000002068e7825 */ /* 0x002fc600078e02e6 */
[----:B------:R1:W5:Y:S01]  /*2a40*/  LDG.E.U16 R159, desc[UR10][R148.64] ;  /* 0x0000000a949f7981 */ /* 0x000362000c1e1500 */
[----:B------:R-:W-:-:S03]  /*2a50*/  IMAD.WIDE R144, R6, 0x2, R192 ;  /* 0x0000000206907825 */ /* 0x000fc600078e02c0 */
[----:B------:R1:W5:Y:S01]  /*2a60*/  LDG.E.U16 R160, desc[UR10][R150.64] ;  /* 0x0000000a96a07981 */ /* 0x000362000c1e1500 */
[----:B0-----:R-:W-:-:S03]  /*2a70*/  IMAD.WIDE R146, R6, 0x2, R190 ;  /* 0x0000000206927825 */ /* 0x001fc600078e02be */
[----:B------:R0:W5:Y:S01]  /*2a80*/  LDG.E.U16 R161, desc[UR10][R142.64] ;  /* 0x0000000a8ea17981 */ /* 0x000162000c1e1500 */
[----:B-1----:R-:W-:-:S03]  /*2a90*/  IMAD.WIDE R148, R6, 0x2, R188 ;  /* 0x0000000206947825 */ /* 0x002fc600078e02bc */
[----:B------:R1:W5:Y:S01]  /*2aa0*/  LDG.E.U16 R162, desc[UR10][R144.64] ;  /* 0x0000000a90a27981 */ /* 0x000362000c1e1500 */
[----:B------:R-:W-:-:S03]  /*2ab0*/  IMAD.WIDE R10, R6, 0x2, R246 ;  /* 0x00000002060a7825 */ /* 0x000fc600078e02f6 */
        /* <DEDUP_REMOVED lines=10> */
[----:B------:R0:W5:Y:S04]  /*2b60*/  LDG.E.U16 R228, desc[UR10][R144.64] ;  /* 0x0000000a90e47981 */ /* 0x000168000c1e1500 */
[----:B------:R-:W5:Y:S04]  /*2b70*/  LDG.E.U16 R229, desc[UR10][R146.64] ;  /* 0x0000000a92e57981 */ /* 0x000f68000c1e1500 */
[----:B------:R0:W5:Y:S01]  /*2b80*/  LDG.E.U16 R232, desc[UR10][R148.64] ;  /* 0x0000000a94e87981 */ /* 0x000162000c1e1500 */
[----:B------:R-:W0:Y:S02]  /*2b90*/  S2R R215, SR_TID.X ;  /* 0x0000000000d77919 */ /* 0x000e240000002100 */
[C---:B0-----:R-:W-:Y:S01]  /*2ba0*/  IMAD.SHL.U32 R10, R215.reuse, 0x8, RZ ;  /* 0x00000008d70a7824 */ /* 0x041fe200078e00ff */
[----:B------:R-:W-:-:S02]  /*2bb0*/  LOP3.LUT R216, R215, 0xff, RZ, 0xc0, !PT ;  /* 0x000000ffd7d87812 */ /* 0x000fc400078ec0ff */
[C---:B-1----:R-:W-:Y:S02]  /*2bc0*/  LOP3.LUT R151, R215.reuse, 0x7, RZ, 0xc0, !PT ;  /* 0x00000007d7977812 */ /* 0x042fe400078ec0ff */
[----:B------:R-:W-:Y:S01]  /*2bd0*/  LOP3.LUT R10, R10, 0x30, RZ, 0xc0, !PT ;  /* 0x000000300a0a7812 */ /* 0x000fe200078ec0ff */
[----:B------:R-:W-:Y:S02]  /*2be0*/  IMAD.SHL.U32 R150, R215, 0x2, RZ ;  /* 0x00000002d7967824 */ /* 0x000fe400078e00ff */
[----:B------:R-:W-:Y:S01]  /*2bf0*/  IMAD.SHL.U32 R142, R216, 0x2, RZ ;  /* 0x00000002d88e7824 */ /* 0x000fe200078e00ff */
[----:B------:R-:W-:Y:S01]  /*2c00*/  BAR.SYNC.DEFER_BLOCKING 0x0 ;  /* 0x0000000000007b1d */ /* 0x000fe20000010000 */
[----:B------:R-:W-:-:S04]  /*2c10*/  LEA R143, R151, R10, 0x6 ;  /* 0x0000000a978f7211 */ /* 0x000fc800078e30ff */
[----:B------:R-:W-:Y:S02]  /*2c20*/  LOP3.LUT R145, R143, 0x10, R150, 0x78, !PT ;  /* 0x000000108f917812 */ /* 0x000fe400078e7896 */
[C---:B------:R-:W-:Y:S02]  /*2c30*/  LOP3.LUT R143, R142.reuse, 0x10, RZ, 0x3c, !PT ;  /* 0x000000108e8f7812 */ /* 0x040fe400078e3cff */
[----:B------:R-:W-:Y:S02]  /*2c40*/  LOP3.LUT R144, R215, 0x10, RZ, 0xc0, !PT ;  /* 0x00000010d7907812 */ /* 0x000fe400078ec0ff */
[C---:B------:R-:W-:Y:S01]  /*2c50*/  LOP3.LUT R148, R142.reuse, 0x70, RZ, 0x3c, !PT ;  /* 0x000000708e947812 */ /* 0x040fe200078e3cff */
[----:B------:R-:W-:Y:S04]  /*2c60*/  STS.U16 [R142+UR6+0x8000], R154 ;  /* 0x0080009a8e007988 */ /* 0x000fe80008000406 */
[----:B------:R-:W-:Y:S04]  /*2c70*/  STS.U16 [R142+UR6+0x8200], R152 ;  /* 0x008200988e007988 */ /* 0x000fe80008000406 */
[----:B------:R0:W-:Y:S04]  /*2c80*/  STS.U16 [R142+UR6+0xa000], R141 ;  /* 0x00a0008d8e007988 */ /* 0x0001e80008000406 */
[----:B------:R-:W-:Y:S01]  /*2c90*/  STS.U16 [R142+UR6+0xa200], R153 ;  /* 0x00a200998e007988 */ /* 0x000fe20008000406 */
[----:B0-----:R-:W-:Y:S01]  /*2ca0*/  LOP3.LUT R141, R142, 0x40, RZ, 0x3c, !PT ;  /* 0x000000408e8d7812 */ /* 0x001fe200078e3cff */
[----:B------:R-:W-:Y:S01]  /*2cb0*/  IMAD.SHL.U32 R233, R151, 0x10, RZ ;  /* 0x0000001097e97824 */ /* 0x000fe200078e00ff */
[----:B------:R-:W-:-:S04]  /*2cc0*/  LOP3.LUT R214, R215, 0x20, RZ, 0xc0, !PT ;  /* 0x00000020d7d67812 */ /* 0x000fc800078ec0ff */
[----:B------:R-:W-:Y:S01]  /*2cd0*/  LOP3.LUT R233, R233, 0x30, R150, 0x78, !PT ;  /* 0x00000030e9e97812 */ /* 0x000fe200078e7896 */
[----:B------:R-:W-:-:S04]  /*2ce0*/  IMAD R10, R151, 0x4, R214 ;  /* 0x00000004970a7824 */ /* 0x000fc800078e02d6 */
[----:B------:R-:W-:Y:S01]  /*2cf0*/  IMAD.U32 R10, R10, 0x100, R233 ;  /* 0x000001000a0a7824 */ /* 0x000fe200078e00e9 */
[----:B--2---:R0:W-:Y:S02]  /*2d00*/  STS.U16 [R143+UR6+0x8600], R12 ;  /* 0x0086000c8f007988 */ /* 0x0041e40008000406 */
[----:B0-----:R-:W-:Y:S02]  /*2d10*/  LOP3.LUT R12, R142, 0x50, RZ, 0x3c, !PT ;  /* 0x000000508e0c7812 */ /* 0x001fe400078e3cff */
[----:B---3--:R-:W-:Y:S04]  /*2d20*/  STS.U16 [R143+UR6+0xa400], R138 ;  /* 0x00a4008a8f007988 */ /* 0x008fe80008000406 */
[----:B----4-:R0:W-:Y:S04]  /*2d30*/  STS.U16 [R143+UR6+0x8400], R9 ;  /* 0x008400098f007988 */ /* 0x0101e80008000406 */
[----:B------:R-:W-:Y:S01]  /*2d40*/  STS.U16 [R143+UR6+0xa600], R139 ;  /* 0x00a6008b8f007988 */ /* 0x000fe20008000406 */
[----:B0-----:R-:W-:-:S02]  /*2d50*/  LEA R9, R144, R145, 0x5 ;  /* 0x0000009190097211 */ /* 0x001fc400078e28ff */
[C---:B------:R-:W-:Y:S02]  /*2d60*/  LOP3.LUT R144, R142.reuse, 0x20, RZ, 0x3c, !PT ;  /* 0x000000208e907812 */ /* 0x040fe400078e3cff */
[----:B------:R-:W-:-:S03]  /*2d70*/  LOP3.LUT R145, R142, 0x30, RZ, 0x3c, !PT ;  /* 0x000000308e917812 */ /* 0x000fc600078e3cff */
[----:B------:R0:W-:Y:S04]  /*2d80*/  STS.U16 [R144+UR6+0x8a00], R13 ;  /* 0x008a000d90007988 */ /* 0x0001e80008000406 */
[----:B------:R-:W-:Y:S04]  /*2d90*/  STS.U16 [R144+UR6+0x8800], R134 ;  /* 0x0088008690007988 */ /* 0x000fe80008000406 */
[----:B------:R-:W-:Y:S01]  /*2da0*/  STS.U16 [R144+UR6+0xa800], R140 ;  /* 0x00a8008c90007988 */ /* 0x000fe20008000406 */
[----:B0-----:R-:W-:-:S03]  /*2db0*/  LOP3.LUT R13, R142, 0x60, RZ, 0x3c, !PT ;  /* 0x000000608e0d7812 */ /* 0x001fc600078e3cff */
[----:B------:R-:W-:Y:S04]  /*2dc0*/  STS.U16 [R144+UR6+0xaa00], R155 ;  /* 0x00aa009b90007988 */ /* 0x000fe80008000406 */
[----:B------:R-:W-:Y:S04]  /*2dd0*/  STS.U16 [R145+UR6+0x8c00], R135 ;  /* 0x008c008791007988 */ /* 0x000fe80008000406 */
[----:B------:R-:W-:Y:S04]  /*2de0*/  STS.U16 [R145+UR6+0x8e00], R132 ;  /* 0x008e008491007988 */ /* 0x000fe80008000406 */
[----:B-----5:R-:W-:Y:S04]  /*2df0*/  STS.U16 [R145+UR6+0xac00], R157 ;  /* 0x00ac009d91007988 */ /* 0x020fe80008000406 */
[----:B------:R-:W-:Y:S04]  /*2e00*/  STS.U16 [R145+UR6+0xae00], R158 ;  /* 0x00ae009e91007988 */ /* 0x000fe80008000406 */
[----:B------:R-:W-:Y:S04]  /*2e10*/  STS.U16 [R141+UR6+0x9000], R136 ;  /* 0x009000888d007988 */ /* 0x000fe80008000406 */
[----:B------:R0:W-:Y:S04]  /*2e20*/  STS.U16 [R141+UR6+0x9200], R11 ;  /* 0x0092000b8d007988 */ /* 0x0001e80008000406 */
[----:B------:R-:W-:Y:S04]  /*2e30*/  STS.U16 [R141+UR6+0xb000], R159 ;  /* 0x00b0009f8d007988 */ /* 0x000fe80008000406 */
[----:B------:R-:W-:Y:S04]  /*2e40*/  STS.U16 [R141+UR6+0xb200], R160 ;  /* 0x00b200a08d007988 */ /* 0x000fe80008000406 */
[----:B------:R-:W-:Y:S04]  /*2e50*/  STS.U16 [R12+UR6+0x9400], R133 ;  /* 0x009400850c007988 */ /* 0x000fe80008000406 */
        /* <DEDUP_REMOVED lines=8> */
[----:B------:R-:W-:Y:S04]  /*2ee0*/  STS.U16 [R148+UR6+0x9e00], R228 ;  /* 0x009e00e494007988 */ /* 0x000fe80008000406 */
[----:B------:R-:W-:Y:S04]  /*2ef0*/  STS.U16 [R148+UR6+0xbc00], R229 ;  /* 0x00bc00e594007988 */ /* 0x000fe80008000406 */
[----:B------:R-:W-:Y:S01]  /*2f00*/  STS.U16 [R148+UR6+0xbe00], R232 ;  /* 0x00be00e894007988 */ /* 0x000fe20008000406 */
[----:B------:R-:W-:Y:S01]  /*2f10*/  BAR.SYNC.DEFER_BLOCKING 0x0 ;  /* 0x0000000000007b1d */ /* 0x000fe20000010000 */
[----:B0-----:R-:W-:-:S05]  /*2f20*/  LOP3.LUT R11, R9, 0x20, RZ, 0x3c, !PT ;  /* 0x00000020090b7812 */ /* 0x001fca00078e3cff */
[----:B------:R-:W-:Y:S04]  /*2f30*/  LDSM.16.MT88.4 R132, [R9+UR6] ;  /* 0x000000060984783b */ /* 0x000fe80008004200 */
[----:B------:R-:W0:Y:S04]  /*2f40*/  LDSM.16.M88.4 R160, [R10+UR6+0x8000] ;  /* 0x008000060aa0783b */ /* 0x000e280008000200 */
[----:B------:R-:W2:Y:S04]  /*2f50*/  LDSM.16.MT88.4 R152, [R11+UR6] ;  /* 0x000000060b98783b */ /* 0x000ea80008004200 */
[----:B------:R-:W3:Y:S01]  /*2f60*/  LDSM.16.MT88.4 R140, [R9+UR6+0x400] ;  /* 0x00040006098c783b */ /* 0x000ee20008004200 */
[----:B-1----:R-:W-:-:S03]  /*2f70*/  LOP3.LUT R12, R10, 0x40, RZ, 0x3c, !PT ;  /* 0x000000400a0c7812 */ /* 0x002fc600078e3cff */
[----:B------:R-:W1:Y:S04]  /*2f80*/  LDSM.16.MT88.4 R144, [R11+UR6+0x400] ;  /* 0x000400060b90783b */ /* 0x000e680008004200 */
[----:B------:R-:W-:Y:S04]  /*2f90*/  LDSM.16.MT88.4 R136, [R9+UR6+0x800] ;  /* 0x000800060988783b */ /* 0x000fe80008004200 */
[----:B------:R-:W4:Y:S04]  /*2fa0*/  LDSM.16.M88.4 R156, [R12+UR6+0x8000] ;  /* 0x008000060c9c783b */ /* 0x000f280008000200 */
[----:B------:R-:W5:Y:S01]  /*2fb0*/  LDSM.16.MT88.4 R148, [R11+UR6+0x800] ;  /* 0x000800060b94783b */ /* 0x000f620008004200 */
[-C--:B0-----:R-:W-:Y:S08]  /*2fc0*/  HMMA.16816.F32.BF16 R132, R132, R160.reuse, RZ ;  /* 0x000000a08484723c */ /* 0x081ff000000418ff */
[----:B--2---:R-:W-:-:S12]  /*2fd0*/  HMMA.16816.F32.BF16 R152, R152, R160, RZ ;  /* 0x000000a09898723c */ /* 0x004fd800000418ff */
[-C--:B---3--:R-:W-:Y:S01]  /*2fe0*/  HMMA.16816.F32.BF16 R140, R140, R162.reuse, R132 ;  /* 0x000000a28c8c723c */ /* 0x088fe20000041884 */
[----:B------:R-:W0:Y:S07]  /*2ff0*/  LDSM.16.MT88.4 R132, [R9+UR6+0xc00] ;  /* 0x000c00060984783b */ /* 0x000e2e0008004200 */
[----:B-1----:R-:W-:Y:S01]  /*3000*/  HMMA.16816.F32.BF16 R160, R144, R162, R152 ;  /* 0x000000a290a0723c */ /* 0x002fe20000041898 */
[----:B------:R-:W1:Y:S04]  /*3010*/  LDSM.16.MT88.4 R144, [R11+UR6+0xc00] ;  /* 0x000c00060b90783b */ /* 0x000e680008004200 */
[----:B------:R-:W-:Y:S07]  /*3020*/  LDSM.16.M88.4 R152, [R10+UR6+0x8080] ;  /* 0x008080060a98783b */ /* 0x000fee0008000200 */
[-C--:B----4-:R-:W-:Y:S01]  /*3030*/  HMMA.16816.F32.BF16 R136, R136, R156.reuse, R140 ;  /* 0x0000009c8888723c */ /* 0x090fe2000004188c */
[----:B------:R-:W2:Y:S07]  /*3040*/  LDSM.16.MT88.4 R140, [R9+UR6+0x1000] ;  /* 0x00100006098c783b */ /* 0x000eae0008004200 */
[----:B-----5:R-:W-:Y:S01]  /*3050*/  HMMA.16816.F32.BF16 R148, R148, R156, R160 ;  /* 0x0000009c9494723c */ /* 0x020fe200000418a0 */
[----:B------:R-:W3:Y:S11]  /*3060*/  LDSM.16.MT88.4 R160, [R11+UR6+0x1000] ;  /* 0x001000060ba0783b */ /* 0x000ef60008004200 */
[-C--:B0-----:R-:W-:Y:S01]  /*3070*/  HMMA.16816.F32.BF16 R132, R132, R158.reuse, R136 ;  /* 0x0000009e8484723c */ /* 0x081fe20000041888 */
[----:B------:R-:W0:Y:S07]  /*3080*/  LDSM.16.MT88.4 R136, [R9+UR6+0x1400] ;  /* 0x001400060988783b */ /* 0x000e2e0008004200 */
[----:B-1----:R-:W-:Y:S01]  /*3090*/  HMMA.16816.F32.BF16 R156, R144, R158, R148 ;  /* 0x0000009e909c723c */ /* 0x002fe20000041894 */
[----:B------:R-:W1:Y:S04]  /*30a0*/  LDSM.16.MT88.4 R148, [R11+UR6+0x1400] ;  /* 0x001400060b94783b */ /* 0x000e680008004200 */
[----:B------:R-:W-:Y:S07]  /*30b0*/  LDSM.16.M88.4 R144, [R12+UR6+0x8080] ;  /* 0x008080060c90783b */ /* 0x000fee0008000200 */
[-C--:B--2---:R-:W-:Y:S01]  /*30c0*/  HMMA.16816.F32.BF16 R140, R140, R152.reuse, R132 ;  /* 0x000000988c8c723c */ /* 0x084fe20000041884 */
[----:B------:R-:W2:Y:S07]  /*30d0*/  LDSM.16.MT88.4 R132, [R9+UR6+0x1800] ;  /* 0x001800060984783b */ /* 0x000eae0008004200 */
[----:B---3--:R-:W-:Y:S01]  /*30e0*/  HMMA.16816.F32.BF16 R160, R160, R152, R156 ;  /* 0x00000098a0a0723c */ /* 0x008fe2000004189c */
        /* <DEDUP_REMOVED lines=13> */
[----:B------:R-:W-:Y:S04]  /*31c0*/  LDSM.16.MT88.4 R148, [R9+UR6+0x2800] ;  /* 0x002800060994783b */ /* 0x000fe80008004200 */
[----:B------:R-:W-:Y:S07]  /*31d0*/  LDSM.16.M88.4 R156, [R12+UR6+0x8100] ;  /* 0x008100060c9c783b */ /* 0x000fee0008000200 */
[-C--:B--2---:R-:W-:Y:S01]  /*31e0*/  HMMA.16816.F32.BF16 R136, R136, R160.reuse, R140 ;  /* 0x000000a08888723c */ /* 0x084fe2000004188c */
[----:B------:R-:W1:Y:S07]  /*31f0*/  LDSM.16.MT88.4 R140, [R11+UR6+0x2400] ;  /* 0x002400060b8c783b */ /* 0x000e6e0008004200 */
[----:B---3--:R-:W-:Y:S01]  /*3200*/  HMMA.16816.F32.BF16 R152, R152, R160, R144 ;  /* 0x000000a09898723c */ /* 0x008fe20000041890 */
[----:B------:R-:W2:Y:S11]  /*3210*/  LDSM.16.MT88.4 R144, [R11+UR6+0x2800] ;  /* 0x002800060b90783b */ /* 0x000eb60008004200 */
[-C--:B0-----:R-:W-:Y:S01]  /*3220*/  HMMA.16816.F32.BF16 R132, R132, R162.reuse, R136 ;  /* 0x000000a28484723c */ /* 0x081fe20000041888 */
[----:B------:R-:W0:Y:S07]  /*3230*/  LDSM.16.MT88.4 R136, [R9+UR6+0x2c00] ;  /* 0x002c00060988783b */ /* 0x000e2e0008004200 */
[----:B-1----:R-:W-:Y:S01]  /*3240*/  HMMA.16816.F32.BF16 R160, R140, R162, R152 ;  /* 0x000000a28ca0723c */ /* 0x002fe20000041898 */
[----:B------:R-:W-:Y:S04]  /*3250*/  LDSM.16.MT88.4 R152, [R9+UR6+0x3000] ;  /* 0x003000060998783b */ /* 0x000fe80008004200 */
[----:B------:R-:W1:Y:S07]  /*3260*/  LDSM.16.MT88.4 R140, [R11+UR6+0x2c00] ;  /* 0x002c00060b8c783b */ /* 0x000e6e0008004200 */
[-C--:B------:R-:W-:Y:S01]  /*3270*/  HMMA.16816.F32.BF16 R148, R148, R156.reuse, R132 ;  /* 0x0000009c9494723c */ /* 0x080fe20000041884 */
[----:B------:R-:W3:Y:S07]  /*3280*/  LDSM.16.M88.4 R132, [R10+UR6+0x8180] ;  /* 0x008180060a84783b */ /* 0x000eee0008000200 */
[----:B--2---:R-:W-:Y:S01]  /*3290*/  HMMA.16816.F32.BF16 R144, R144, R156, R160 ;  /* 0x0000009c9090723c */ /* 0x004fe200000418a0 */
[----:B------:R-:W-:Y:S11]  /*32a0*/  LDSM.16.MT88.4 R160, [R9+UR6+0x3400] ;  /* 0x0034000609a0783b */ /* 0x000ff60008004200 */
[-C--:B0-----:R-:W-:Y:S01]  /*32b0*/  HMMA.16816.F32.BF16 R136, R136, R158.reuse, R148 ;  /* 0x0000009e8888723c */ /* 0x081fe20000041894 */
[----:B------:R-:W0:Y:S07]  /*32c0*/  LDSM.16.MT88.4 R148, [R11+UR6+0x3000] ;  /* 0x003000060b94783b */ /* 0x000e2e0008004200 */
[----:B-1----:R-:W-:Y:S01]  /*32d0*/  HMMA.16816.F32.BF16 R156, R140, R158, R144 ;  /* 0x0000009e8c9c723c */ /* 0x002fe20000041890 */
[----:B------:R-:W-:Y:S04]  /*32e0*/  LDSM.16.MT88.4 R140, [R9+UR6+0x3800] ;  /* 0x00380006098c783b */ /* 0x000fe80008004200 */
[----:B------:R-:W-:Y:S07]  /*32f0*/  LDSM.16.M88.4 R144, [R12+UR6+0x8180] ;  /* 0x008180060c90783b */ /* 0x000fee0008000200 */
[-C--:B---3--:R-:W-:Y:S01]  /*3300*/  HMMA.16816.F32.BF16 R152, R152, R132.reuse, R136 ;  /* 0x000000849898723c */ /* 0x088fe20000041888 */
[----:B------:R-:W1:Y:S07]  /*3310*/  LDSM.16.MT88.4 R136, [R11+UR6+0x3400] ;  /* 0x003400060b88783b */ /* 0x000e6e0008004200 */
[----:B0-----:R-:W-:Y:S01]  /*3320*/  HMMA.16816.F32.BF16 R148, R148, R132, R156 ;  /* 0x000000849494723c */ /* 0x001fe2000004189c */
[----:B------:R-:W0:Y:S11]  /*3330*/  LDSM.16.MT88.4 R156, [R11+UR6+0x3800] ;  /* 0x003800060b9c783b */ /* 0x000e360008004200 */
[-C--:B------:R-:W-:Y:S01]  /*3340*/  HMMA.16816.F32.BF16 R160, R160, R134.reuse, R152 ;  /* 0x00000086a0a0723c */ /* 0x080fe20000041898 */
[----:B------:R-:W2:Y:S07]  /*3350*/  LDSM.16.MT88.4 R152, [R9+UR6+0x3c00] ;  /* 0x003c00060998783b */ /* 0x000eae0008004200 */
[----:B-1----:R-:W-:Y:S01]  /*3360*/  HMMA.16816.F32.BF16 R136, R136, R134, R148 ;  /* 0x000000868888723c */ /* 0x002fe20000041894 */
[----:B------:R-:W1:Y:S04]  /*3370*/  LDSM.16.MT88.4 R132, [R11+UR6+0x3c00] ;  /* 0x003c00060b84783b */ /* 0x000e680008004200 */
[----:B------:R-:W-:Y:S07]  /*3380*/  LDSM.16.MT88.4 R148, [R9+UR6+0x4000] ;  /* 0x004000060994783b */ /* 0x000fee0008004200 */
[-C--:B------:R-:W-:Y:S01]  /*3390*/  HMMA.16816.F32.BF16 R160, R140, R144.reuse, R160 ;  /* 0x000000908ca0723c */ /* 0x080fe200000418a0 */
[----:B------:R-:W3:Y:S07]  /*33a0*/  LDSM.16.M88.4 R140, [R10+UR6+0x8200] ;  /* 0x008200060a8c783b */ /* 0x000eee0008000200 */
[----:B0-----:R-:W-:Y:S01]  /*33b0*/  HMMA.16816.F32.BF16 R136, R156, R144, R136 ;  /* 0x000000909c88723c */ /* 0x001fe20000041888 */
[----:B------:R-:W-:Y:S11]  /*33c0*/  LDSM.16.MT88.4 R156, [R9+UR6+0x4400] ;  /* 0x00440006099c783b */ /* 0x000ff60008004200 */
[-C--:B--2---:R-:W-:Y:S01]  /*33d0*/  HMMA.16816.F32.BF16 R160, R152, R146.reuse, R160 ;  /* 0x0000009298a0723c */ /* 0x084fe200000418a0 */
[----:B------:R-:W0:Y:S07]  /*33e0*/  LDSM.16.MT88.4 R152, [R11+UR6+0x4000] ;  /* 0x004000060b98783b */ /* 0x000e2e0008004200 */
[----:B-1----:R-:W-:Y:S01]  /*33f0*/  HMMA.16816.F32.BF16 R132, R132, R146, R136 ;  /* 0x000000928484723c */ /* 0x002fe20000041888 */
[----:B------:R-:W1:Y:S04]  /*3400*/  LDSM.16.MT88.4 R136, [R11+UR6+0x4400] ;  /* 0x004400060b88783b */ /* 0x000e680008004200 */
[----:B------:R-:W-:Y:S07]  /*3410*/  LDSM.16.M88.4 R144, [R12+UR6+0x8200] ;  /* 0x008200060c90783b */ /* 0x000fee0008000200 */
[-C--:B---3--:R-:W-:Y:S01]  /*3420*/  HMMA.16816.F32.BF16 R160, R148, R140.reuse, R160 ;  /* 0x0000008c94a0723c */ /* 0x088fe200000418a0 */
[----:B------:R-:W2:Y:S07]  /*3430*/  LDSM.16.MT88.4 R148, [R9+UR6+0x4800] ;  /* 0x004800060994783b */ /* 0x000eae0008004200 */
[----:B0-----:R-:W-:Y:S01]  /*3440*/  HMMA.16816.F32.BF16 R132, R152, R140, R132 ;  /* 0x0000008c9884723c */ /* 0x001fe20000041884 */
[----:B------:R-:W0:Y:S11]  /*3450*/  LDSM.16.MT88.4 R152, [R11+UR6+0x4800] ;  /* 0x004800060b98783b */ /* 0x000e360008004200 */
[-C--:B------:R-:W-:Y:S01]  /*3460*/  HMMA.16816.F32.BF16 R160, R156, R142.reuse, R160 ;  /* 0x0000008e9ca0723c */ /* 0x080fe200000418a0 */
[----:B------:R-:W3:Y:S07]  /*3470*/  LDSM.16.MT88.4 R156, [R9+UR6+0x4c00] ;  /* 0x004c0006099c783b */ /* 0x000eee0008004200 */
[----:B-1----:R-:W-:Y:S01]  /*3480*/  HMMA.16816.F32.BF16 R132, R136, R142, R132 ;  /* 0x0000008e8884723c */ /* 0x002fe20000041884 */
[----:B------:R-:W1:Y:S04]  /*3490*/  LDSM.16.MT88.4 R140, [R11+UR6+0x4c00] ;  /* 0x004c00060b8c783b */ /* 0x000e680008004200 */
[----:B------:R-:W-:Y:S07]  /*34a0*/  LDSM.16.M88.4 R136, [R10+UR6+0x8280] ;  /* 0x008280060a88783b */ /* 0x000fee0008000200 */
[-C--:B--2---:R-:W-:Y:S01]  /*34b0*/  HMMA.16816.F32.BF16 R160, R148, R144.reuse, R160 ;  /* 0x0000009094a0723c */ /* 0x084fe200000418a0 */
[----:B------:R-:W2:Y:S07]  /*34c0*/  LDSM.16.MT88.4 R148, [R9+UR6+0x5000] ;  /* 0x005000060994783b */ /* 0x000eae0008004200 */
[----:B0-----:R-:W-:Y:S01]  /*34d0*/  HMMA.16816.F32.BF16 R132, R152, R144, R132 ;  /* 0x000000909884723c */ /* 0x001fe20000041884 */
[----:B------:R-:W-:Y:S11]  /*34e0*/  LDSM.16.MT88.4 R152, [R9+UR6+0x5400] ;  /* 0x005400060998783b */ /* 0x000ff60008004200 */
[-C--:B---3--:R-:W-:Y:S01]  /*34f0*/  HMMA.16816.F32.BF16 R160, R156, R146.reuse, R160 ;  /* 0x000000929ca0723c */ /* 0x088fe200000418a0 */
[----:B------:R-:W0:Y:S07]  /*3500*/  LDSM.16.MT88.4 R156, [R11+UR6+0x5000] ;  /* 0x005000060b9c783b */ /* 0x000e2e0008004200 */
[----:B-1----:R-:W-:Y:S01]  /*3510*/  HMMA.16816.F32.BF16 R132, R140, R146, R132 ;  /* 0x000000928c84723c */ /* 0x002fe20000041884 */
[----:B------:R-:W1:Y:S04]  /*3520*/  LDSM.16.MT88.4 R144, [R11+UR6+0x5400] ;  /* 0x005400060b90783b */ /* 0x000e680008004200 */
[----:B------:R-:W-:Y:S07]  /*3530*/  LDSM.16.M88.4 R140, [R12+UR6+0x8280] ;  /* 0x008280060c8c783b */ /* 0x000fee0008000200 */
[-C--:B--2---:R-:W-:Y:S01]  /*3540*/  HMMA.16816.F32.BF16 R160, R148, R136.reuse, R160 ;  /* 0x0000008894a0723c */ /* 0x084fe200000418a0 */
        /* <DEDUP_REMOVED lines=11> */
[----:B------:R-:W0:Y:S11]  /*3600*/  LDSM.16.MT88.4 R156, [R11+UR6+0x6000] ;  /* 0x006000060b9c783b */ /* 0x000e360008004200 */
[-C--:B---3--:R-:W-:Y:S01]  /*3610*/  HMMA.16816.F32.BF16 R160, R152, R142.reuse, R160 ;  /* 0x0000008e98a0723c */ /* 0x088fe200000418a0 */
        /* <DEDUP_REMOVED lines=29> */
[----:B------:R-:W1:Y:S11]  /*37f0*/  LDSM.16.MT88.4 R136, [R11+UR6+0x7c00] ;  /* 0x007c00060b88783b */ /* 0x000e760008004200 */
[----:B--2---:R-:W-:Y:S01]  /*3800*/  HMMA.16816.F32.BF16 R148, R152, R144, R148 ;  /* 0x000000909894723c */ /* 0x004fe20000041894 */
[----:B------:R-:W-:-:S07]  /*3810*/  LOP3.LUT R215, R215, 0x3, RZ, 0xc0, !PT ;  /* 0x00000003d7d77812 */ /* 0x000fce00078ec0ff */
[----:B0-----:R-:W-:Y:S01]  /*3820*/  HMMA.16816.F32.BF16 R132, R156, R144, R132 ;  /* 0x000000909c84723c */ /* 0x001fe20000041884 */
[----:B------:R-:W-:-:S11]  /*3830*/  IMAD.SHL.U32 R215, R215, 0x2, RZ ;  /* 0x00000002d7d77824 */ /* 0x000fd600078e00ff */
[----:B---3--:R-:W-:Y:S01]  /*3840*/  HMMA.16816.F32.BF16 R148, R160, R146, R148 ;  /* 0x00000092a094723c */ /* 0x008fe20000041894 */
[----:B------:R-:W-:Y:S01]  /*3850*/  LEA.HI R215, R214, R215, RZ, 0x1e ;  /* 0x000000d7d6d77211 */ /* 0x000fe200078ff0ff */
[----:B------:R-:W-:Y:S03]  /*3860*/  BAR.SYNC.DEFER_BLOCKING 0x0 ;  /* 0x0000000000007b1d */ /* 0x000fe60000010000 */
[----:B------:R-:W-:-:S03]  /*3870*/  IADD3 R215, P2, PT, R215, UR4, RZ ;  /* 0x00000004d7d77c10 */ /* 0x000fc6000ff5e0ff */
[----:B-1----:R-:W-:Y:S02]  /*3880*/  HMMA.16816.F32.BF16 R132, R136, R146, R132 ;  /* 0x000000928884723c */ /* 0x002fe40000041884 */
[----:B------:R-:W-:Y:S01]  /*3890*/  IMAD.X R137, RZ, RZ, UR5, P2 ;  /* 0x00000005ff897e24 */ /* 0x000fe200090e06ff */
[CC--:B------:R-:W-:Y:S02]  /*38a0*/  ISETP.GT.U32.AND P3, PT, R215.reuse, R210.reuse, PT ;  /* 0x000000d2d700720c */ /* 0x0c0fe40003f64070 */
[----:B------:R-:W-:Y:S02]  /*38b0*/  ISETP.GE.U32.AND P2, PT, R215, R210, PT ;  /* 0x000000d2d700720c */ /* 0x000fe40003f46070 */
[----:B------:R-:W-:-:S04]  /*38c0*/  ISETP.GT.U32.AND.EX P3, PT, R137, RZ, PT, P3 ;  /* 0x000000ff8900720c */ /* 0x000fc80003f64130 */
[----:B------:R-:W-:Y:S01]  /*38d0*/  FMUL R10, R148, UR9 ;  /* 0x00000009940a7c20 */ /* 0x000fe20008400000 */
[----:B------:R-:W-:Y:S01]  /*38e0*/  FMUL R11, R149, UR9 ;  /* 0x00000009950b7c20 */ /* 0x000fe20008400000 */
[----:B------:R-:W-:Y:S02]  /*38f0*/  ISETP.GE.U32.AND.EX P2, PT, R137, RZ, PT, P2 ;  /* 0x000000ff8900720c */ /* 0x000fe40003f46120 */
[----:B------:R-:W-:Y:S02]  /*3900*/  ISETP.GT.U32.AND P5, PT, R215, R211, PT ;  /* 0x000000d3d700720c */ /* 0x000fe40003fa4070 */
[----:B------:R-:W-:Y:S02]  /*3910*/  FSEL R10, R10, -INF , !P3 ;  /* 0xff8000000a0a7808 */ /* 0x000fe40005800000 */
[----:B------:R-:W-:Y:S01]  /*3920*/  FSEL R11, R11, -INF , !P2 ;  /* 0xff8000000b0b7808 */ /* 0x000fe20005000000 */
[----:B------:R-:W-:Y:S01]  /*3930*/  FMUL R12, R150, UR9 ;  /* 0x00000009960c7c20 */ /* 0x000fe20008400000 */
[----:B------:R-:W-:-:S02]  /*3940*/  ISETP.GT.U32.AND P3, PT, R215, R212, PT ;  /* 0x000000d4d700720c */ /* 0x000fc40003f64070 */
[----:B------:R-:W-:Y:S01]  /*3950*/  ISETP.GE.U32.AND P2, PT, R215, R212, PT ;  /* 0x000000d4d700720c */ /* 0x000fe20003f46070 */
[----:B------:R-:W-:Y:S01]  /*3960*/  FMUL R132, R132, UR9 ;  /* 0x0000000984847c20 */ /* 0x000fe20008400000 */
[----:B------:R-:W-:Y:S01]  /*3970*/  ISETP.GT.U32.AND.EX P5, PT, R137, RZ, PT, P5 ;  /* 0x000000ff8900720c */ /* 0x000fe20003fa4150 */
[----:B------:R-:W-:Y:S01]  /*3980*/  FMUL R133, R133, UR9 ;  /* 0x0000000985857c20 */ /* 0x000fe20008400000 */
[----:B------:R-:W-:Y:S02]  /*3990*/  ISETP.GE.U32.AND P4, PT, R215, R211, PT ;  /* 0x000000d3d700720c */ /* 0x000fe40003f86070 */
[C---:B------:R-:W-:Y:S02]  /*39a0*/  ISETP.GT.U32.AND.EX P3, PT, R137.reuse, RZ, PT, P3 ;  /* 0x000000ff8900720c */ /* 0x040fe40003f64130 */
[----:B------:R-:W-:Y:S01]  /*39b0*/  ISETP.GE.U32.AND.EX P2, PT, R137, RZ, PT, P2 ;  /* 0x000000ff8900720c */ /* 0x000fe20003f46120 */
[----:B------:R-:W-:Y:S01]  /*39c0*/  FMUL R9, R151, UR9 ;  /* 0x0000000997097c20 */ /* 0x000fe20008400000 */
[----:B------:R-:W-:Y:S01]  /*39d0*/  FSEL R12, R12, -INF , !P5 ;  /* 0xff8000000c0c7808 */ /* 0x000fe20006800000 */
[----:B------:R-:W-:Y:S01]  /*39e0*/  FMUL R13, R134, UR9 ;  /* 0x00000009860d7c20 */ /* 0x000fe20008400000 */
[----:B------:R-:W-:Y:S01]  /*39f0*/  ISETP.GT.U32.AND P5, PT, R215, R213, PT ;  /* 0x000000d5d700720c */ /* 0x000fe20003fa4070 */
[----:B------:R-:W-:Y:S01]  /*3a00*/  FMUL R136, R135, UR9 ;  /* 0x0000000987887c20 */ /* 0x000fe20008400000 */
[----:B------:R-:W-:-:S02]  /*3a10*/  ISETP.GE.U32.AND.EX P4, PT, R137, RZ, PT, P4 ;  /* 0x000000ff8900720c */ /* 0x000fc40003f86140 */
[----:B------:R-:W-:Y:S02]  /*3a20*/  FSEL R135, R132, -INF , !P3 ;  /* 0xff80000084877808 */ /* 0x000fe40005800000 */
[----:B------:R-:W-:Y:S02]  /*3a30*/  FSEL R134, R133, -INF , !P2 ;  /* 0xff80000085867808 */ /* 0x000fe40005000000 */
[----:B------:R-:W-:Y:S02]  /*3a40*/  ISETP.GT.U32.AND.EX P5, PT, R137, RZ, PT, P5 ;  /* 0x000000ff8900720c */ /* 0x000fe40003fa4150 */
[----:B------:R-:W-:Y:S02]  /*3a50*/  FSEL R9, R9, -INF , !P4 ;  /* 0xff80000009097808 */ /* 0x000fe40006000000 */
[----:B------:R-:W-:Y:S02]  /*3a60*/  FMNMX R138, R135, R134, !PT ;  /* 0x00000086878a7209 */ /* 0x000fe40007800000 */
[----:B------:R-:W-:-:S02]  /*3a70*/  ISETP.GE.U32.AND P4, PT, R215, R213, PT ;  /* 0x000000d5d700720c */ /* 0x000fc40003f86070 */
[----:B------:R-:W-:Y:S01]  /*3a80*/  FSEL R132, R13, -INF , !P5 ;  /* 0xff8000000d847808 */ /* 0x000fe20006800000 */
[----:B------:R-:W0:Y:S01]  /*3a90*/  SHFL.BFLY PT, R141, R138, 0x2, 0x1f ;  /* 0x0c401f008a8d7f89 */ /* 0x000e2200000e0000 */
[----:B------:R-:W-:Y:S02]  /*3aa0*/  FMNMX R13, R10, R11, !PT ;  /* 0x0000000b0a0d7209 */ /* 0x000fe40007800000 */
[----:B------:R-:W-:Y:S02]  /*3ab0*/  ISETP.GE.U32.AND.EX P4, PT, R137, RZ, PT, P4 ;  /* 0x000000ff8900720c */ /* 0x000fe40003f86140 */
[----:B------:R-:W-:Y:S01]  /*3ac0*/  FMNMX R137, R12, R9, !PT ;  /* 0x000000090c897209 */ /* 0x000fe20007800000 */
[----:B------:R-:W1:Y:S01]  /*3ad0*/  SHFL.BFLY PT, R140, R13, 0x2, 0x1f ;  /* 0x0c401f000d8c7f89 */ /* 0x000e6200000e0000 */
[----:B------:R-:W-:-:S04]  /*3ae0*/  FSEL R133, R136, -INF , !P4 ;  /* 0xff80000088857808 */ /* 0x000fc80006000000 */
[----:B------:R-:W-:Y:S01]  /*3af0*/  FMNMX R139, R132, R133, !PT ;  /* 0x00000085848b7209 */ /* 0x000fe20007800000 */
[----:B------:R-:W2:Y:S04]  /*3b00*/  SHFL.BFLY PT, R142, R137, 0x2, 0x1f ;  /* 0x0c401f00898e7f89 */ /* 0x000ea800000e0000 */
[----:B------:R-:W3:Y:S01]  /*3b10*/  SHFL.BFLY PT, R146, R139, 0x2, 0x1f ;  /* 0x0c401f008b927f89 */ /* 0x000ee200000e0000 */
[----:B------:R-:W4:Y:S01]  /*3b20*/  S2R R136, SR_TID.X ;  /* 0x0000000000887919 */ /* 0x000f220000002100 */
[----:B0-----:R-:W-:Y:S02]  /*3b30*/  FMNMX R144, R138, R141, !PT ;  /* 0x0000008d8a907209 */ /* 0x001fe40007800000 */
[----:B-1----:R-:W-:-:S03]  /*3b40*/  FMNMX R140, R13, R140, !PT ;  /* 0x0000008c0d8c7209 */ /* 0x002fc60007800000 */
[----:B------:R-:W0:Y:S01]  /*3b50*/  SHFL.BFLY PT, R13, R144, 0x1, 0x1f ;  /* 0x0c201f00900d7f89 */ /* 0x000e2200000e0000 */
[----:B--2---:R-:W-:-:S03]  /*3b60*/  FMNMX R142, R137, R142, !PT ;  /* 0x0000008e898e7209 */ /* 0x004fc60007800000 */
[----:B------:R-:W1:Y:S01]  /*3b70*/  SHFL.BFLY PT, R141, R140, 0x1, 0x1f ;  /* 0x0c201f008c8d7f89 */ /* 0x000e6200000e0000 */
[----:B---3--:R-:W-:-:S03]  /*3b80*/  FMNMX R146, R139, R146, !PT ;  /* 0x000000928b927209 */ /* 0x008fc60007800000 */
[----:B------:R-:W2:Y:S04]  /*3b90*/  SHFL.BFLY PT, R143, R142, 0x1, 0x1f ;  /* 0x0c201f008e8f7f89 */ /* 0x000ea800000e0000 */
[----:B------:R-:W3:Y:S01]  /*3ba0*/  SHFL.BFLY PT, R137, R146, 0x1, 0x1f ;  /* 0x0c201f0092897f89 */ /* 0x000ee200000e0000 */
[----:B----4-:R-:W-:Y:S02]  /*3bb0*/  LOP3.LUT R138, R136, 0x1c, RZ, 0xc0, !PT ;  /* 0x0000001c888a7812 */ /* 0x010fe400078ec0ff */
[----:B0-----:R-:W-:Y:S02]  /*3bc0*/  FMNMX R139, R144, R13, !PT ;  /* 0x0000000d908b7209 */ /* 0x001fe40007800000 */
[----:B------:R-:W-:Y:S02]  /*3bd0*/  SHF.R.U32.HI R13, RZ, 0x3, R136 ;  /* 0x00000003ff0d7819 */ /* 0x000fe40000011688 */
[----:B------:R-:W-:-:S02]  /*3be0*/  LEA.HI R155, R138, 0x8, RZ, 0x1e ;  /* 0x000000088a9b7811 */ /* 0x000fc400078ff0ff */
[C---:B------:R-:W-:Y:S02]  /*3bf0*/  LEA.HI R150, R138.reuse, 0x10, RZ, 0x1e ;  /* 0x000000108a967811 */ /* 0x040fe400078ff0ff */
[C---:B------:R-:W-:Y:S02]  /*3c00*/  LEA.HI R151, R138.reuse, 0x18, RZ, 0x1e ;  /* 0x000000188a977811 */ /* 0x040fe400078ff0ff */
[----:B------:R-:W-:Y:S02]  /*3c10*/  LEA R154, R138, UR6, 0x1 ;  /* 0x000000068a9a7c11 */ /* 0x000fe4000f8e08ff */
[----:B------:R-:W-:Y:S02]  /*3c20*/  LOP3.LUT R13, R13, 0x4, RZ, 0xc0, !PT ;  /* 0x000000040d0d7812 */ /* 0x000fe400078ec0ff */
[----:B------:R-:W-:Y:S02]  /*3c30*/  LEA R155, R155, UR6, 0x3 ;  /* 0x000000069b9b7c11 */ /* 0x000fe4000f8e18ff */
[----:B------:R-:W-:-:S02]  /*3c40*/  LEA R150, R150, UR6, 0x3 ;  /* 0x0000000696967c11 */ /* 0x000fc4000f8e18ff */
[----:B------:R-:W-:Y:S02]  /*3c50*/  LEA R151, R151, UR6, 0x3 ;  /* 0x0000000697977c11 */ /* 0x000fe4000f8e18ff */
[----:B-1----:R-:W-:Y:S01]  /*3c60*/  FMNMX R148, R140, R141, !PT ;  /* 0x0000008d8c947209 */ /* 0x002fe20007800000 */
[----:B------:R-:W-:Y:S01]  /*3c70*/  IMAD.IADD R141, R154, 0x1, R13 ;  /* 0x000000019a8d7824 */ /* 0x000fe200078e020d */
[----:B--2---:R-:W-:Y:S01]  /*3c80*/  FMNMX R152, R142, R143, !PT ;  /* 0x0000008f8e987209 */ /* 0x004fe20007800000 */
[C---:B------:R-:W-:Y:S01]  /*3c90*/  IMAD.IADD R138, R13.reuse, 0x1, R150 ;  /* 0x000000010d8a7824 */ /* 0x040fe200078e0296 */
[C---:B------:R-:W-:Y:S01]  /*3ca0*/  IADD3 R143, PT, PT, R13.reuse, R155, RZ ;  /* 0x0000009b0d8f7210 */ /* 0x040fe20007ffe0ff */
[----:B------:R-:W-:Y:S01]  /*3cb0*/  IMAD.IADD R142, R13, 0x1, R151 ;  /* 0x000000010d8e7824 */ /* 0x000fe200078e0297 */
[----:B---3--:R-:W-:Y:S01]  /*3cc0*/  FMNMX R149, R146, R137, !PT ;  /* 0x0000008992957209 */ /* 0x008fe20007800000 */
[----:B------:R-:W-:Y:S04]  /*3cd0*/  @P0 STS [R141+0x8000], R148 ;  /* 0x008000948d000388 */ /* 0x000fe80000000800 */
[----:B------:R-:W-:Y:S04]  /*3ce0*/  @P0 STS [R143+0x8000], R152 ;  /* 0x008000988f000388 */ /* 0x000fe80000000800 */
[----:B------:R-:W-:Y:S04]  /*3cf0*/  @P0 STS [R138+0x8000], R139 ;  /* 0x0080008b8a000388 */ /* 0x000fe80000000800 */
[----:B------:R-:W-:Y:S01]  /*3d00*/  @P0 STS [R142+0x8000], R149 ;  /* 0x008000958e000388 */ /* 0x000fe20000000800 */
[----:B------:R-:W-:Y:S01]  /*3d10*/  LEA R216, R216, UR6, 0x2 ;  /* 0x00000006d8d87c11 */ /* 0x000fe2000f8e10ff */
[----:B------:R-:W-:Y:S06]  /*3d20*/  BAR.SYNC.DEFER_BLOCKING 0x0 ;  /* 0x0000000000007b1d */ /* 0x000fec0000010000 */
[----:B------:R-:W0:Y:S04]  /*3d30*/  @!P6 LDS R5, [R216+0x8000] ;  /* 0x00800000d805e984 */ /* 0x000e280000000800 */
[----:B0-----:R-:W0:Y:S02]  /*3d40*/  SHFL.BFLY PT, R140, R5, 0x1, 0x1f ;  /* 0x0c201f00058c7f89 */ /* 0x001e2400000e0000 */
[----:B0-----:R-:W-:-:S05]  /*3d50*/  FMNMX R13, R5, R140, !PT ;  /* 0x0000008c050d7209 */ /* 0x001fca0007800000 */
[----:B------:R-:W-:Y:S01]  /*3d60*/  @P1 STS [R216+0x8000], R13 ;  /* 0x0080000dd8001388 */ /* 0x000fe20000000800 */
[----:B------:R-:W-:Y:S06]  /*3d70*/  BAR.SYNC.DEFER_BLOCKING 0x0 ;  /* 0x0000000000007b1d */ /* 0x000fec0000010000 */
[----:B------:R-:W0:Y:S04]  /*3d80*/  LDS R137, [R155+0x8000] ;  /* 0x008000009b897984 */ /* 0x000e280000000800 */
[----:B------:R-:W1:Y:S04]  /*3d90*/  LDS R140, [R154+0x8000] ;  /* 0x008000009a8c7984 */ /* 0x000e680000000800 */
[----:B------:R-:W2:Y:S04]  /*3da0*/  LDS R145, [R150+0x8000] ;  /* 0x0080000096917984 */ /* 0x000ea80000000800 */
[----:B------:R-:W3:Y:S01]  /*3db0*/  LDS R147, [R151+0x8000] ;  /* 0x0080000097937984 */ /* 0x000ee20000000800 */
[----:B------:R-:W-:Y:S01]  /*3dc0*/  BAR.SYNC.DEFER_BLOCKING 0x0 ;  /* 0x0000000000007b1d */ /* 0x000fe20000010000 */
[----:B0-----:R-:W-:-:S02]  /*3dd0*/  FMNMX R156, R137, R4, !PT ;  /* 0x00000004899c7209 */ /* 0x001fc40007800000 */
[----:B-1----:R-:W-:-:S03]  /*3de0*/  FMNMX R157, R140, R3, !PT ;  /* 0x000000038c9d7209 */ /* 0x002fc60007800000 */
[--C-:B------:R-:W-:Y:S01]  /*3df0*/  FADD R12, R12, -R156.reuse ;  /* 0x8000009c0c0c7221 */ /* 0x100fe20000000000 */
[----:B--2---:R-:W-:Y:S01]  /*3e00*/  FMNMX R13, R145, R2, !PT ;  /* 0x00000002910d7209 */ /* 0x004fe20007800000 */
[--C-:B------:R-:W-:Y:S02]  /*3e10*/  FADD R10, R10, -R157.reuse ;  /* 0x8000009d0a0a7221 */ /* 0x100fe40000000000 */
[----:B------:R-:W-:Y:S01]  /*3e20*/  FMUL R137, R12, 1.4426950216293334961 ;  /* 0x3fb8aa3b0c897820 */ /* 0x000fe20000400000 */
[----:B------:R-:W-:Y:S01]  /*3e30*/  FADD R11, R11, -R157 ;  /* 0x8000009d0b0b7221 */ /* 0x000fe20000000000 */
[----:B---3--:R-:W-:Y:S01]  /*3e40*/  FMNMX R12, R147, R8, !PT ;  /* 0x00000008930c7209 */ /* 0x008fe20007800000 */
[----:B------:R-:W-:Y:S01]  /*3e50*/  FMUL R10, R10, 1.4426950216293334961 ;  /* 0x3fb8aa3b0a0a7820 */ /* 0x000fe20000400000 */
[----:B------:R-:W-:Y:S01]  /*3e60*/  FADD R9, R9, -R156 ;  /* 0x8000009c09097221 */ /* 0x000fe20000000000 */
[----:B------:R-:W-:Y:S01]  /*3e70*/  FMUL R11, R11, 1.4426950216293334961 ;  /* 0x3fb8aa3b0b0b7820 */ /* 0x000fe20000400000 */
[--C-:B------:R-:W-:Y:S01]  /*3e80*/  FADD R135, R135, -R13.reuse ;  /* 0x8000000d87877221 */ /* 0x100fe20000000000 */
[----:B------:R-:W-:Y:S01]  /*3e90*/  FADD R134, R134, -R13 ;  /* 0x8000000d86867221 */ /* 0x000fe20000000000 */
[--C-:B------:R-:W-:Y:S01]  /*3ea0*/  FADD R133, R133, -R12.reuse ;  /* 0x8000000c85857221 */ /* 0x100fe20000000000 */
[----:B------:R0:W-:Y:S01]  /*3eb0*/  MUFU.EX2 R139, R10 ;  /* 0x0000000a008b7308 */ /* 0x0001e20000000800 */
[----:B------:R-:W-:Y:S01]  /*3ec0*/  FMUL R9, R9, 1.4426950216293334961 ;  /* 0x3fb8aa3b09097820 */ /* 0x000fe20000400000 */
[----:B------:R-:W-:Y:S01]  /*3ed0*/  FADD R132, R132, -R12 ;  /* 0x8000000c84847221 */ /* 0x000fe20000000000 */
[----:B------:R-:W-:-:S05]  /*3ee0*/  FMUL R135, R135, 1.4426950216293334961 ;  /* 0x3fb8aa3b87877820 */ /* 0x000fca0000400000 */
[----:B------:R1:W2:Y:S01]  /*3ef0*/  MUFU.EX2 R140, R11 ;  /* 0x0000000b008c7308 */ /* 0x0002a20000000800 */
[----:B0-----:R-:W-:Y:S01]  /*3f00*/  FMUL R10, R134, 1.4426950216293334961 ;  /* 0x3fb8aa3b860a7820 */ /* 0x001fe20000400000 */
[----:B------:R-:W-:Y:S01]  /*3f10*/  FMUL R132, R132, 1.4426950216293334961 ;  /* 0x3fb8aa3b84847820 */ /* 0x000fe20000400000 */
[----:B-1----:R-:W-:-:S05]  /*3f20*/  FMUL R11, R133, 1.4426950216293334961 ;  /* 0x3fb8aa3b850b7820 */ /* 0x002fca0000400000 */
[----:B------:R-:W-:Y:S08]  /*3f30*/  MUFU.EX2 R137, R137 ;  /* 0x0000008900897308 */ /* 0x000ff00000000800 */
[----:B------:R-:W0:Y:S08]  /*3f40*/  MUFU.EX2 R9, R9 ;  /* 0x0000000900097308 */ /* 0x000e300000000800 */
[----:B------:R-:W-:Y:S08]  /*3f50*/  MUFU.EX2 R135, R135 ;  /* 0x0000008700877308 */ /* 0x000ff00000000800 */
[----:B------:R-:W1:Y:S08]  /*3f60*/  MUFU.EX2 R10, R10 ;  /* 0x0000000a000a7308 */ /* 0x000e700000000800 */
[----:B------:R-:W-:Y:S08]  /*3f70*/  MUFU.EX2 R134, R132 ;  /* 0x0000008400867308 */ /* 0x000ff00000000800 */
[----:B------:R-:W3:Y:S01]  /*3f80*/  MUFU.EX2 R11, R11 ;  /* 0x0000000b000b7308 */ /* 0x000ee20000000800 */
[----:B--2---:R-:W-:Y:S01]  /*3f90*/  FADD R133, R139, R140 ;  /* 0x0000008c8b857221 */ /* 0x004fe20000000000 */
[----:B0-----:R-:W-:Y:S01]  /*3fa0*/  FADD R144, R137, R9 ;  /* 0x0000000989907221 */ /* 0x001fe20000000000 */
[----:B-1----:R-:W-:-:S03]  /*3fb0*/  FADD R145, R135, R10 ;  /* 0x0000000a87917221 */ /* 0x002fc60000000000 */
[----:B------:R-:W0:Y:S04]  /*3fc0*/  SHFL.BFLY PT, R148, R133, 0x2, 0x1f ;  /* 0x0c401f0085947f89 */ /* 0x000e2800000e0000 */
[----:B------:R-:W1:Y:S01]  /*3fd0*/  SHFL.BFLY PT, R147, R144, 0x2, 0x1f ;  /* 0x0c401f0090937f89 */ /* 0x000e6200000e0000 */
[----:B---3--:R-:W-:-:S03]  /*3fe0*/  FADD R146, R134, R11 ;  /* 0x0000000b86927221 */ /* 0x008fc60000000000 */
[----:B------:R-:W2:Y:S04]  /*3ff0*/  SHFL.BFLY PT, R152, R145, 0x2, 0x1f ;  /* 0x0c401f0091987f89 */ /* 0x000ea800000e0000 */
[----:B------:R-:W3:Y:S01]  /*4000*/  SHFL.BFLY PT, R149, R146, 0x2, 0x1f ;  /* 0x0c401f0092957f89 */ /* 0x000ee200000e0000 */
[----:B0-----:R-:W-:Y:S01]  /*4010*/  FADD R148, R133, R148 ;  /* 0x0000009485947221 */ /* 0x001fe20000000000 */
[----:B-1----:R-:W-:-:S04]  /*4020*/  FADD R132, R144, R147 ;  /* 0x0000009390847221 */ /* 0x002fc80000000000 */
[----:B------:R-:W0:Y:S01]  /*4030*/  SHFL.BFLY PT, R147, R148, 0x1, 0x1f ;  /* 0x0c201f0094937f89 */ /* 0x000e2200000e0000 */
[----:B--2---:R-:W-:Y:S01]  /*4040*/  FADD R152, R145, R152 ;  /* 0x0000009891987221 */ /* 0x004fe20000000000 */
[----:B---3--:R-:W-:-:S04]  /*4050*/  FADD R158, R146, R149 ;  /* 0x00000095929e7221 */ /* 0x008fc80000000000 */
[----:B------:R-:W1:Y:S04]  /*4060*/  SHFL.BFLY PT, R153, R152, 0x1, 0x1f ;  /* 0x0c201f0098997f89 */ /* 0x000e6800000e0000 */
[----:B------:R-:W2:Y:S04]  /*4070*/  SHFL.BFLY PT, R149, R132, 0x1, 0x1f ;  /* 0x0c201f0084957f89 */ /* 0x000ea800000e0000 */
[----:B------:R-:W3:Y:S01]  /*4080*/  SHFL.BFLY PT, R133, R158, 0x1, 0x1f ;  /* 0x0c201f009e857f89 */ /* 0x000ee200000e0000 */
[----:B0-----:R-:W-:-:S05]  /*4090*/  FADD R144, R148, R147 ;  /* 0x0000009394907221 */ /* 0x001fca0000000000 */
[----:B------:R0:W-:Y:S01]  /*40a0*/  @P0 STS [R141+0x8000], R144 ;  /* 0x008000908d000388 */ /* 0x0001e20000000800 */
[----:B-1----:R-:W-:Y:S01]  /*40b0*/  FADD R153, R152, R153 ;  /* 0x0000009998997221 */ /* 0x002fe20000000000 */
[----:B--2---:R-:W-:Y:S01]  /*40c0*/  FADD R160, R132, R149 ;  /* 0x0000009584a07221 */ /* 0x004fe20000000000 */
[----:B---3--:R-:W-:-:S04]  /*40d0*/  FADD R133, R158, R133 ;  /* 0x000000859e857221 */ /* 0x008fc80000000000 */
[----:B------:R-:W-:Y:S04]  /*40e0*/  @P0 STS [R143+0x8000], R160 ;  /* 0x008000a08f000388 */ /* 0x000fe80000000800 */
[----:B------:R-:W-:Y:S04]  /*40f0*/  @P0 STS [R138+0x8000], R153 ;  /* 0x008000998a000388 */ /* 0x000fe80000000800 */
[----:B------:R1:W-:Y:S01]  /*4100*/  @P0 STS [R142+0x8000], R133 ;  /* 0x008000858e000388 */ /* 0x0003e20000000800 */
[----:B------:R-:W-:Y:S06]  /*4110*/  BAR.SYNC.DEFER_BLOCKING 0x0 ;  /* 0x0000000000007b1d */ /* 0x000fec0000010000 */
[----:B------:R-:W2:Y:S01]  /*4120*/  @!P6 LDS R0, [R216+0x8000] ;  /* 0x00800000d800e984 */ /* 0x000ea20000000800 */
[----:B------:R-:W-:-:S04]  /*4130*/  LOP3.LUT R145, R136, 0x10, RZ, 0xc0, !PT ;  /* 0x0000001088917812 */ /* 0x000fc800078ec0ff */
[----:B------:R-:W-:Y:S02]  /*4140*/  LEA R147, R145, UR6, 0x7 ;  /* 0x0000000691937c11 */ /* 0x000fe4000f8e38ff */
[--C-:B------:R-:W-:Y:S02]  /*4150*/  SHF.R.S32.HI R146, RZ, 0x2, R136.reuse ;  /* 0x00000002ff927819 */ /* 0x100fe40000011488 */
[----:B------:R-:W-:Y:S02]  /*4160*/  LOP3.LUT R132, R136, 0x3, RZ, 0xc0, !PT ;  /* 0x0000000388847812 */ /* 0x000fe400078ec0ff */
[----:B0-----:R-:W-:Y:S02]  /*4170*/  SHF.R.S32.HI R141, RZ, 0x6, R136 ;  /* 0x00000006ff8d7819 */ /* 0x001fe40000011488 */
[----:B-1----:R-:W-:Y:S01]  /*4180*/  SGXT R133, R146, 0x1 ;  /* 0x000000019285781a */ /* 0x002fe20000000200 */
[----:B------:R-:W-:Y:S01]  /*4190*/  IMAD R149, R132, 0x20, R147 ;  /* 0x0000002084957824 */ /* 0x000fe200078e0293 */
[----:B------:R-:W-:-:S02]  /*41a0*/  SGXT R141, R141, 0x1 ;  /* 0x000000018d8d781a */ /* 0x000fc40000000200 */
[C---:B------:R-:W-:Y:S02]  /*41b0*/  SHF.L.U32 R132, R136.reuse, 0x5, RZ ;  /* 0x0000000588847819 */ /* 0x040fe400000006ff */
[----:B------:R-:W-:Y:S02]  /*41c0*/  LOP3.LUT R147, R133, 0x90, RZ, 0xc0, !PT ;  /* 0x0000009085937812 */ /* 0x000fe400078ec0ff */
[----:B------:R-:W-:Y:S01]  /*41d0*/  LOP3.LUT R133, R141, 0x90, RZ, 0xc0, !PT ;  /* 0x000000908d857812 */ /* 0x000fe200078ec0ff */
[----:B--2---:R-:W0:Y:S01]  /*41e0*/  SHFL.BFLY PT, R145, R0, 0x1, 0x1f ;  /* 0x0c201f0000917f89 */ /* 0x004e2200000e0000 */
[----:B------:R-:W-:Y:S01]  /*41f0*/  LOP3.LUT R141, R147, 0x160, R132, 0xf8, !PT ;  /* 0x00000160938d7812 */ /* 0x000fe200078ef884 */
[C---:B------:R-:W-:Y:S01]  /*4200*/  IMAD.SHL.U32 R144, R136.reuse, 0x2, RZ ;  /* 0x0000000288907824 */ /* 0x040fe200078e00ff */
[C---:B------:R-:W-:Y:S02]  /*4210*/  LOP3.LUT R138, R136.reuse, 0x20, RZ, 0xc0, !PT ;  /* 0x00000020888a7812 */ /* 0x040fe400078ec0ff */
[----:B------:R-:W-:-:S02]  /*4220*/  LOP3.LUT R146, R136, 0xe0, RZ, 0xc0, !PT ;  /* 0x000000e088927812 */ /* 0x000fc400078ec0ff */
[----:B------:R-:W-:Y:S01]  /*4230*/  LOP3.LUT R136, R141, 0x10, R136, 0x78, !PT ;  /* 0x000000108d887812 */ /* 0x000fe200078e7888 */
[----:B0-----:R-:W-:-:S05]  /*4240*/  FADD R141, R0, R145 ;  /* 0x00000091008d7221 */ /* 0x001fca0000000000 */
[----:B------:R0:W-:Y:S01]  /*4250*/  @P1 STS [R216+0x8000], R141 ;  /* 0x0080008dd8001388 */ /* 0x0001e20000000800 */
[----:B------:R-:W-:Y:S01]  /*4260*/  BAR.SYNC.DEFER_BLOCKING 0x0 ;  /* 0x0000000000007b1d */ /* 0x000fe20000010000 */
[----:B------:R-:W-:Y:S02]  /*4270*/  SHF.R.U32.HI R142, RZ, 0x1, R138 ;  /* 0x00000001ff8e7819 */ /* 0x000fe4000001168a */
[----:B------:R-:W-:Y:S02]  /*4280*/  LOP3.LUT R138, R132, 0x360, RZ, 0xc0, !PT ;  /* 0x00000360848a7812 */ /* 0x000fe400078ec0ff */
[----:B------:R-:W-:Y:S02]  /*4290*/  LOP3.LUT R143, R147, R142, RZ, 0x3c, !PT ;  /* 0x0000008e938f7212 */ /* 0x000fe400078e3cff */
[----:B------:R-:W-:Y:S02]  /*42a0*/  LOP3.LUT R133, R133, 0x17e, R144, 0x78, !PT ;  /* 0x0000017e85857812 */ /* 0x000fe400078e7890 */
[----:B------:R-:W-:Y:S01]  /*42b0*/  IADD3 R132, PT, PT, R143, UR6, R138 ;  /* 0x000000068f847c10 */ /* 0x000fe2000fffe08a */
[----:B------:R-:W-:Y:S01]  /*42c0*/  IMAD.WIDE R142, R7, 0x2, R178 ;  /* 0x00000002078e7825 */ /* 0x000fe200078e02b2 */
[----:B------:R-:W-:-:S03]  /*42d0*/  LOP3.LUT R147, R147, 0x10, R144, 0x78, !PT ;  /* 0x0000001093937812 */ /* 0x000fc600078e7890 */
[----:B------:R-:W-:Y:S01]  /*42e0*/  IMAD.WIDE R144, R7, 0x2, R176 ;  /* 0x0000000207907825 */ /* 0x000fe200078e02b0 */
[----:B------:R-:W-:Y:S04]  /*42f0*/  LDS R150, [R150+0x8000] ;  /* 0x0080000096967984 */ /* 0x000fe80000000800 */
[----:B------:R-:W1:Y:S01]  /*4300*/  LDS R151, [R151+0x8000] ;  /* 0x0080000097977984 */ /* 0x000e620000000800 */
[----:B------:R-:W-:Y:S01]  /*4310*/  FADD R160, -R13, R2 ;  /* 0x000000020da07221 */ /* 0x000fe20000000100 */
[----:B------:R-:W-:Y:S02]  /*4320*/  FADD R8, -R12, R8 ;  /* 0x000000080c087221 */ /* 0x000fe40000000100 */
[----:B------:R-:W2:Y:S01]  /*4330*/  LDG.E.U16 R143, desc[UR10][R142.64] ;  /* 0x0000000a8e8f7981 */ /* 0x000ea2000c1e1500 */
[----:B------:R-:W-:-:S04]  /*4340*/  IMAD.WIDE R152, R7, 0x2, R170 ;  /* 0x0000000207987825 */ /* 0x000fc800078e02aa */
[----:B------:R-:W-:Y:S01]  /*4350*/  FMUL R162, R160, 1.4426950216293334961 ;  /* 0x3fb8aa3ba0a27820 */ /* 0x000fe20000400000 */
[----:B------:R-:W-:Y:S01]  /*4360*/  FMUL R217, R8, 1.4426950216293334961 ;  /* 0x3fb8aa3b08d97820 */ /* 0x000fe20000400000 */
[----:B------:R-:W-:Y:S01]  /*4370*/  LDS R154, [R154+0x8000] ;  /* 0x008000009a9a7984 */ /* 0x000fe20000000800 */
[----:B------:R-:W-:Y:S02]  /*4380*/  IMAD R146, R146, 0x8, R149 ;  /* 0x0000000892927824 */ /* 0x000fe400078e0295 */
[C---:B------:R-:W-:Y:S01]  /*4390*/  IMAD.WIDE R158, R7.reuse, 0x2, R174 ;  /* 0x00000002079e7825 */ /* 0x040fe200078e02ae */
[----:B------:R-:W-:Y:S04]  /*43a0*/  LDS R155, [R155+0x8000] ;  /* 0x008000009b9b7984 */ /* 0x000fe80000000800 */
[----:B------:R3:W4:Y:S01]  /*43b0*/  LDG.E.U16 R142, desc[UR10][R144.64] ;  /* 0x0000000a908e7981 */ /* 0x000722000c1e1500 */
[----:B------:R-:W-:-:S03]  /*43c0*/  IMAD.WIDE R148, R7, 0x2, R180 ;  /* 0x0000000207947825 */ /* 0x000fc600078e02b4 */
[----:B0-----:R-:W5:Y:S04]  /*43d0*/  LDG.E.U16 R141, desc[UR10][R158.64] ;  /* 0x0000000a9e8d7981 */ /* 0x001f68000c1e1500 */
[----:B------:R0:W5:Y:S01]  /*43e0*/  LDG.E.U16 R138, desc[UR10][R148.64] ;  /* 0x0000000a948a7981 */ /* 0x000162000c1e1500 */
[----:B---3--:R-:W-:-:S06]  /*43f0*/  IMAD.WIDE R144, R7, 0x2, R172 ;  /* 0x0000000207907825 */ /* 0x008fcc00078e02ac */
[----:B------:R-:W3:Y:S01]  /*4400*/  LDG.E.U16 R145, desc[UR10][R144.64] ;  /* 0x0000000a90917981 */ /* 0x000ee2000c1e1500 */
[----:B0-----:R-:W-:-:S04]  /*4410*/  IMAD.WIDE R148, R7, 0x2, R168 ;  /* 0x0000000207947825 */ /* 0x001fc800078e02a8 */
[C---:B------:R-:W-:Y:S01]  /*4420*/  IMAD.WIDE R160, R7.reuse, 0x2, R166 ;  /* 0x0000000207a07825 */ /* 0x040fe200078e02a6 */
[----:B------:R-:W3:Y:S04]  /*4430*/  LDG.E.U16 R2, desc[UR10][R148.64] ;  /* 0x0000000a94027981 */ /* 0x000ee8000c1e1500 */
[----:B------:R0:W3:Y:S01]  /*4440*/  LDG.E.U16 R144, desc[UR10][R152.64] ;  /* 0x0000000a98907981 */ /* 0x0000e2000c1e1500 */
[----:B------:R-:W-:-:S03]  /*4450*/  IMAD.WIDE R158, R7, 0x2, R20 ;  /* 0x00000002079e7825 */ /* 0x000fc600078e0214 */
[----:B------:R1:W3:Y:S01]  /*4460*/  LDG.E.U16 R8, desc[UR10][R160.64] ;  /* 0x0000000aa0087981 */ /* 0x0002e2000c1e1500 */
[----:B0-----:R0:W-:Y:S08]  /*4470*/  MUFU.EX2 R152, R162 ;  /* 0x000000a200987308 */ /* 0x0011f00000000800 */
[----:B------:R-:W0:Y:S01]  /*4480*/  MUFU.EX2 R153, R217 ;  /* 0x000000d900997308 */ /* 0x000e220000000800 */
[----:B------:R-:W-:-:S04]  /*4490*/  IMAD.WIDE R148, R7, 0x2, R164 ;  /* 0x0000000207947825 */ /* 0x000fc800078e02a4 */
[C---:B------:R-:W-:Y:S02]  /*44a0*/  IMAD.WIDE R214, R7.reuse, 0x2, R66 ;  /* 0x0000000207d67825 */ /* 0x040fe400078e0242 */
[----:B------:R-:W3:Y:S02]  /*44b0*/  LDG.E.U16 R148, desc[UR10][R148.64] ;  /* 0x0000000a94947981 */ /* 0x000ee4000c1e1500 */
[C---:B-1----:R-:W-:Y:S02]  /*44c0*/  IMAD.WIDE R160, R7.reuse, 0x2, R24 ;  /* 0x0000000207a07825 */ /* 0x042fe400078e0218 */
[----:B------:R-:W3:Y:S02]  /*44d0*/  LDG.E.U16 R214, desc[UR10][R214.64] ;  /* 0x0000000ad6d67981 */ /* 0x000ee4000c1e1500 */
[----:B0-----:R-:W-:Y:S02]  /*44e0*/  IMAD.WIDE R162, R7, 0x2, R28 ;  /* 0x0000000207a27825 */ /* 0x001fe400078e021c */
[----:B------:R0:W3:Y:S02]  /*44f0*/  LDG.E.U16 R216, desc[UR10][R160.64] ;  /* 0x0000000aa0d87981 */ /* 0x0000e4000c1e1500 */
[----:B------:R-:W-:-:S02]  /*4500*/  FFMA2 R62, R62.F32x2.HI_LO, R152.F32x2.HI_LO, R150.F32x2.HI_LO ;  /* 0x000000983e3e7249 */ /* 0x000fc40000000096 */
[C---:B------:R-:W-:Y:S01]  /*4510*/  IMAD.WIDE R150, R7.reuse, 0x2, R30 ;  /* 0x0000000207967825 */ /* 0x040fe200078e021e */
[----:B------:R1:W3:Y:S04]  /*4520*/  LDG.E.U16 R149, desc[UR10][R158.64] ;  /* 0x0000000a9e957981 */ /* 0x0002e8000c1e1500 */
[----:B------:R-:W3:Y:S01]  /*4530*/  LDG.E.U16 R162, desc[UR10][R162.64] ;  /* 0x0000000aa2a27981 */ /* 0x000ee2000c1e1500 */
[----:B0-----:R-:W-:-:S04]  /*4540*/  IMAD.WIDE R160, R7, 0x2, R32 ;  /* 0x0000000207a07825 */ /* 0x001fc800078e0220 */
[C---:B-1----:R-:W-:Y:S01]  /*4550*/  IMAD.WIDE R158, R7.reuse, 0x2, R18 ;  /* 0x00000002079e7825 */ /* 0x042fe200078e0212 */
[----:B------:R0:W3:Y:S04]  /*4560*/  LDG.E.U16 R224, desc[UR10][R160.64] ;  /* 0x0000000aa0e07981 */ /* 0x0000e8000c1e1500 */
[----:B------:R1:W3:Y:S04]  /*4570*/  LDG.E.U16 R215, desc[UR10][R158.64] ;  /* 0x0000000a9ed77981 */ /* 0x0002e8000c1e1500 */
[----:B------:R1:W3:Y:S01]  /*4580*/  LDG.E.U16 R163, desc[UR10][R150.64] ;  /* 0x0000000a96a37981 */ /* 0x0002e2000c1e1500 */
[----:B0-----:R-:W-:-:S04]  /*4590*/  IMAD.WIDE R160, R7, 0x2, R26 ;  /* 0x0000000207a07825 */ /* 0x001fc800078e021a */
[C---:B-1----:R-:W-:Y:S01]  /*45a0*/  IMAD.WIDE R158, R7.reuse, 0x2, R22 ;  /* 0x00000002079e7825 */ /* 0x042fe200078e0216 */
[----:B------:R0:W3:Y:S03]  /*45b0*/  LDG.E.U16 R229, desc[UR10][R160.64] ;  /* 0x0000000aa0e57981 */ /* 0x0000e6000c1e1500 */
[C---:B------:R-:W-:Y:S01]  /*45c0*/  IMAD.WIDE R150, R7.reuse, 0x2, R34 ;  /* 0x0000000207967825 */ /* 0x040fe200078e0222 */
        /* <DEDUP_REMOVED lines=15> */
[C---:B-1----:R-:W-:Y:S02]  /*46c0*/  IMAD.WIDE R158, R7.reuse, 0x2, R48 ;  /* 0x00000002079e7825 */ /* 0x042fe400078e0230 */
[----:B------:R-:W3:Y:S02]  /*46d0*/  LDG.E.U16 R160, desc[UR10][R160.64] ;  /* 0x0000000aa0a07981 */ /* 0x000ee4000c1e1500 */
[C---:B------:R-:W-:Y:S02]  /*46e0*/  IMAD.WIDE R150, R7.reuse, 0x2, R54 ;  /* 0x0000000207967825 */ /* 0x040fe400078e0236 */
[----:B------:R0:W3:Y:S04]  /*46f0*/  LDG.E.U16 R240, desc[UR10][R158.64] ;  /* 0x0000000a9ef07981 */ /* 0x0000e8000c1e1500 */
[----:B------:R1:W3:Y:S01]  /*4700*/  LDG.E.U16 R244, desc[UR10][R150.64] ;  /* 0x0000000a96f47981 */ /* 0x0002e2000c1e1500 */
[----:B0-----:R-:W-:-:S04]  /*4710*/  IMAD.WIDE R158, R7, 0x2, R46 ;  /* 0x00000002079e7825 */ /* 0x001fc800078e022e */
[C---:B-1----:R-:W-:Y:S01]  /*4720*/  IMAD.WIDE R150, R7.reuse, 0x2, R58 ;  /* 0x0000000207967825 */ /* 0x042fe200078e023a */
[----:B------:R0:W3:Y:S04]  /*4730*/  LDG.E.U16 R245, desc[UR10][R158.64] ;  /* 0x0000000a9ef57981 */ /* 0x0000e8000c1e1500 */
[----:B------:R1:W3:Y:S01]  /*4740*/  LDG.E.U16 R161, desc[UR10][R150.64] ;  /* 0x0000000a96a17981 */ /* 0x0002e2000c1e1500 */
[----:B0-----:R-:W-:-:S04]  /*4750*/  IMAD.WIDE R158, R7, 0x2, R60 ;  /* 0x00000002079e7825 */ /* 0x001fc800078e023c */
[----:B-1----:R-:W-:Y:S02]  /*4760*/  IMAD.WIDE R150, R7, 0x2, R50 ;  /* 0x0000000207967825 */ /* 0x002fe400078e0232 */
[----:B------:R0:W3:Y:S04]  /*4770*/  LDG.E.U16 R159, desc[UR10][R158.64] ;  /* 0x0000000a9e9f7981 */ /* 0x0000e8000c1e1500 */
[----:B------:R-:W3:Y:S01]  /*4780*/  LDG.E.U16 R150, desc[UR10][R150.64] ;  /* 0x0000000a96967981 */ /* 0x000ee2000c1e1500 */
[----:B------:R-:W-:Y:S01]  /*4790*/  BAR.SYNC.DEFER_BLOCKING 0x0 ;  /* 0x0000000000007b1d */ /* 0x000fe20000010000 */
[----:B------:R-:W-:Y:S02]  /*47a0*/  F2FP.BF16.F32.PACK_AB R9, R9, R137 ;  /* 0x000000890909723e */ /* 0x000fe400000010ff */
[----:B------:R-:W-:-:S02]  /*47b0*/  F2FP.BF16.F32.PACK_AB R10, R10, R135 ;  /* 0x000000870a0a723e */ /* 0x000fc400000010ff */
[----:B------:R-:W-:Y:S01]  /*47c0*/  F2FP.BF16.F32.PACK_AB R11, R11, R134 ;  /* 0x000000860b0b723e */ /* 0x000fe200000010ff */
[----:B0-----:R-:W-:Y:S01]  /*47d0*/  IMAD.IADD R158, R147, 0x1, R146 ;  /* 0x00000001939e7824 */ /* 0x001fe200078e0292 */
[----:B------:R-:W-:-:S04]  /*47e0*/  UIADD3 UR4, UP0, UPT, UR4, 0x10, URZ ;  /* 0x0000001004047890 */ /* 0x000fc8000ff1e0ff */
[----:B------:R-:W-:Y:S01]  /*47f0*/  UIADD3.X UR5, UPT, UPT, URZ, UR5, URZ, UP0, !UPT ;  /* 0x00000005ff057290 */ /* 0x000fe200087fe4ff */
[C---:B------:R-:W-:Y:S01]  /*4800*/  FMUL R84, R152.reuse, R84 ;  /* 0x0000005498547220 */ /* 0x040fe20000400000 */
        /* <DEDUP_REMOVED lines=14> */
[----:B------:R-:W-:Y:S01]  /*48f0*/  FMUL R99, R153, R99 ;  /* 0x0000006399637220 */ /* 0x000fe20000400000 */
[----:B------:R-:W-:Y:S01]  /*4900*/  FMUL R100, R152, R100 ;  /* 0x0000006498647220 */ /* 0x000fe20000400000 */
[----:B--2---:R-:W-:Y:S04]  /*4910*/  STS.U16 [R133+UR6+0x8200], R143 ;  /* 0x0082008f85007988 */ /* 0x004fe80008000406 */
[----:B----4-:R-:W-:Y:S04]  /*4920*/  STS.U16 [R133+UR6+0x8400], R142 ;  /* 0x0084008e85007988 */ /* 0x010fe80008000406 */
[----:B-----5:R-:W-:Y:S04]  /*4930*/  STS.U16 [R133+UR6+0x8600], R141 ;  /* 0x0086008d85007988 */ /* 0x020fe80008000406 */
[----:B------:R-:W-:Y:S04]  /*4940*/  STS.U16 [R133+UR6+0x8000], R138 ;  /* 0x0080008a85007988 */ /* 0x000fe80008000406 */
[----:B---3--:R-:W-:Y:S04]  /*4950*/  STS.U16 [R133+UR6+0x8800], R145 ;  /* 0x0088009185007988 */ /* 0x008fe80008000406 */
[----:B------:R-:W-:Y:S04]  /*4960*/  STS.U16 [R133+UR6+0x8c00], R2 ;  /* 0x008c000285007988 */ /* 0x000fe80008000406 */
[----:B------:R0:W-:Y:S04]  /*4970*/  STS.U16 [R133+UR6+0x8e00], R8 ;  /* 0x008e000885007988 */ /* 0x0001e80008000406 */
[----:B------:R-:W-:Y:S01]  /*4980*/  STS.U16 [R133+UR6+0x8a00], R144 ;  /* 0x008a009085007988 */ /* 0x000fe20008000406 */
[----:B0-----:R-:W-:-:S03]  /*4990*/  F2FP.BF16.F32.PACK_AB R8, R140, R139 ;  /* 0x0000008b8c08723e */ /* 0x001fc600000010ff */
        /* <DEDUP_REMOVED lines=24> */
[----:B------:R-:W-:Y:S01]  /*4b20*/  STSM.16.M88.4 [R132+0xc000], R8 ;  /* 0x00c0000884007844 */ /* 0x000fe20000000200 */
[----:B------:R-:W-:Y:S01]  /*4b30*/  BAR.SYNC.DEFER_BLOCKING 0x0 ;  /* 0x0000000000007b1d */ /* 0x000fe20000010000 */
[----:B------:R-:W-:Y:S01]  /*4b40*/  FADD R2, -R157, R3 ;  /* 0x000000039d027221 */ /* 0x000fe20000000100 */
[----:B------:R-:W-:-:S04]  /*4b50*/  FADD R3, -R156, R4 ;  /* 0x000000049c037221 */ /* 0x000fc80000000100 */
[----:B0-----:R-:W0:Y:S01]  /*4b60*/  S2R R214, SR_CTAID.X ;  /* 0x0000000000d67919 */ /* 0x001e220000002500 */
[----:B------:R-:W-:Y:S01]  /*4b70*/  FMUL R2, R2, 1.4426950216293334961 ;  /* 0x3fb8aa3b02027820 */ /* 0x000fe20000400000 */
[----:B------:R-:W-:Y:S01]  /*4b80*/  FMUL R3, R3, 1.4426950216293334961 ;  /* 0x3fb8aa3b03037820 */ /* 0x000fe20000400000 */
[----:B------:R-:W1:Y:S01]  /*4b90*/  LDC R4, c[0x0][0x3d4] ;  /* 0x0000f500ff047b82 */ /* 0x000e620000000800 */
[----:B------:R-:W-:Y:S04]  /*4ba0*/  LDSM.16.M88.4 R8, [R136+UR6+0xc000] ;  /* 0x00c000068808783b */ /* 0x000fe80008000200 */
[----:B------:R-:W2:Y:S04]  /*4bb0*/  LDSM.16.M88.4 R132, [R158+0x8000] ;  /* 0x008000009e84783b */ /* 0x000ea80000000200 */
[----:B------:R-:W3:Y:S04]  /*4bc0*/  LDSM.16.M88.4 R148, [R158+0x9000] ;  /* 0x009000009e94783b */ /* 0x000ee80000000200 */
[----:B------:R-:W4:Y:S04]  /*4bd0*/  LDSM.16.M88.4 R144, [R158+0xa000] ;  /* 0x00a000009e90783b */ /* 0x000f280000000200 */
[----:B------:R-:W5:Y:S01]  /*4be0*/  LDSM.16.M88.4 R140, [R158+0xb000] ;  /* 0x00b000009e8c783b */ /* 0x000f620000000200 */
[----:B------:R-:W0:Y:S03]  /*4bf0*/  MUFU.EX2 R2, R2 ;  /* 0x0000000200027308 */ /* 0x000e260000000800 */
[----:B------:R-:W1:Y:S05]  /*4c00*/  LDSM.16.M88.4 R136, [R136+UR6+0xc200] ;  /* 0x00c200068888783b */ /* 0x000e6a0008000200 */
[----:B------:R-:W2:Y:S01]  /*4c10*/  MUFU.EX2 R3, R3 ;  /* 0x0000000300037308 */ /* 0x000ea20000000800 */
[----:B0-----:R-:W-:Y:S01]  /*4c20*/  SHF.L.U32 R214, R214, 0x5, RZ ;  /* 0x00000005d6d67819 */ /* 0x001fe200000006ff */
        /* <DEDUP_REMOVED lines=8> */
[C---:B--2---:R-:W-:Y:S01]  /*4cb0*/  FMUL R118, R3.reuse, R118 ;  /* 0x0000007603767220 */ /* 0x044fe20000400000 */
        /* <DEDUP_REMOVED lines=21> */
[C---:B------:R-:W-:Y:S01]  /*4e10*/  FMUL R82, R3.reuse, R82 ;  /* 0x0000005203527220 */ /* 0x040fe20000400000 */
[----:B------:R-:W-:Y:S01]  /*4e20*/  FMUL R83, R3, R83 ;  /* 0x0000005303537220 */ /* 0x000fe20000400000 */
[----:B------:R-:W-:Y:S01]  /*4e30*/  HMMA.16816.F32.BF16 R116, R8, R132, R116 ;  /* 0x000000840874723c */ /* 0x000fe20000041874 */
[----:B------:R-:W-:-:S07]  /*4e40*/  VIADD R214, R214, 0x20 ;  /* 0x00000020d6d67836 */ /* 0x000fce0000000000 */
[----:B------:R-:W-:Y:S01]  /*4e50*/  HMMA.16816.F32.BF16 R112, R8, R134, R112 ;  /* 0x000000860870723c */ /* 0x000fe20000041870 */
[----:B------:R-:W-:-:S07]  /*4e60*/  ISETP.LE.U32.AND P2, PT, R214, UR4, PT ;  /* 0x00000004d6007c0c */ /* 0x000fce000bf43070 */
[C---:B---3--:R-:W-:Y:S08]  /*4e70*/  HMMA.16816.F32.BF16 R72, R8.reuse, R148, R72 ;  /* 0x000000940848723c */ /* 0x048ff00000041848 */
[C---:B------:R-:W-:Y:S08]  /*4e80*/  HMMA.16816.F32.BF16 R68, R8.reuse, R150, R68 ;  /* 0x000000960844723c */ /* 0x040ff00000041844 */
[C---:B----4-:R-:W-:Y:S08]  /*4e90*/  HMMA.16816.F32.BF16 R128, R8.reuse, R144, R128 ;  /* 0x000000900880723c */ /* 0x050ff00000041880 */
[C---:B------:R-:W-:Y:S08]  /*4ea0*/  HMMA.16816.F32.BF16 R124, R8.reuse, R146, R124 ;  /* 0x00000092087c723c */ /* 0x040ff0000004187c */
[C---:B-----5:R-:W-:Y:S08]  /*4eb0*/  HMMA.16816.F32.BF16 R76, R8.reuse, R140, R76 ;  /* 0x0000008c084c723c */ /* 0x060ff0000004184c */
[----:B------:R-:W-:Y:S01]  /*4ec0*/  HMMA.16816.F32.BF16 R80, R8, R142, R80 ;  /* 0x0000008e0850723c */ /* 0x000fe20000041850 */
[----:B------:R-:W0:Y:S01]  /*4ed0*/  LDC R9, c[0x0][0x3c4] ;  /* 0x0000f100ff097b82 */ /* 0x000e220000000800 */
[----:B------:R-:W-:-:S05]  /*4ee0*/  IMAD.U32 R8, RZ, RZ, UR5 ;  /* 0x00000005ff087e24 */ /* 0x000fca000f8e00ff */
[----:B------:R-:W-:Y:S01]  /*4ef0*/  ISETP.GE.U32.AND.EX P2, PT, R8, RZ, PT, P2 ;  /* 0x000000ff0800720c */ /* 0x000fe20003f46120 */
        /* <DEDUP_REMOVED lines=15> */
[----:B-1----:R-:W-:Y:S01]  /*4ff0*/  HMMA.16816.F32.BF16 R84, R136, R132, R84 ;  /* 0x000000848854723c */ /* 0x002fe20000041854 */
[----:B------:R-:W-:-:S02]  /*5000*/  FFMA2 R64, R64.F32x2.HI_LO, R2.F32x2.HI_LO, R154.F32x2.HI_LO ;  /* 0x0000000240407249 */ /* 0x000fc4000000009a */
[----:B------:R-:W-:Y:S01]  /*5010*/  IMAD R7, R4, 0x10, R7 ;  /* 0x0000001004077824 */ /* 0x000fe200078e0207 */
[----:B0-----:R-:W-:Y:S01]  /*5020*/  LEA R6, R9, R6, 0x4 ;  /* 0x0000000609067211 */ /* 0x001fe200078e20ff */
[----:B------:R-:W-:Y:S01]  /*5030*/  IMAD.MOV.U32 R3, RZ, RZ, R157 ;  /* 0x000000ffff037224 */ /* 0x000fe200078e009d */
[----:B------:R-:W-:Y:S02]  /*5040*/  MOV R8, R12 ;  /* 0x0000000c00087202 */ /* 0x000fe40000000f00 */
[----:B------:R-:W-:Y:S01]  /*5050*/  HMMA.16816.F32.BF16 R88, R136, R134, R88 ;  /* 0x000000868858723c */ /* 0x000fe20000041858 */
[----:B------:R-:W-:Y:S02]  /*5060*/  IMAD.MOV.U32 R4, RZ, RZ, R156 ;  /* 0x000000ffff047224 */ /* 0x000fe400078e009c */
[----:B------:R-:W-:-:S05]  /*5070*/  IMAD.MOV.U32 R2, RZ, RZ, R13 ;  /* 0x000000ffff027224 */ /* 0x000fca00078e000d */
[C---:B------:R-:W-:Y:S08]  /*5080*/  HMMA.16816.F32.BF16 R92, R136.reuse, R148, R92 ;  /* 0x00000094885c723c */ /* 0x040ff0000004185c */
[C---:B------:R-:W-:Y:S08]  /*5090*/  HMMA.16816.F32.BF16 R96, R136.reuse, R150, R96 ;  /* 0x000000968860723c */ /* 0x040ff00000041860 */
[C---:B------:R-:W-:Y:S08]  /*50a0*/  HMMA.16816.F32.BF16 R100, R136.reuse, R144, R100 ;  /* 0x000000908864723c */ /* 0x040ff00000041864 */
[C---:B------:R-:W-:Y:S08]  /*50b0*/  HMMA.16816.F32.BF16 R104, R136.reuse, R146, R104 ;  /* 0x000000928868723c */ /* 0x040ff00000041868 */
[C---:B------:R-:W-:Y:S08]  /*50c0*/  HMMA.16816.F32.BF16 R108, R136.reuse, R140, R108 ;  /* 0x0000008c886c723c */ /* 0x040ff0000004186c */
[----:B------:R-:W-:Y:S01]  /*50d0*/  HMMA.16816.F32.BF16 R120, R136, R142, R120 ;  /* 0x0000008e8878723c */ /* 0x000fe20000041878 */
[----:B------:R-:W-:-:S04]  /*50e0*/  NOP ;  /* 0x0000000000007918 */ /* 0x000fc80000000000 */
[----:B------:R-:W-:-:S15]  /*50f0*/  @!P2 BRA `(.L_x_1) ;  /* 0xffffffd40090a947 */ /* 0x000fde000383ffff */
.L_x_0:
[----:B------:R-:W0:Y:S01]  /*5100*/  S2R R47, SR_TID.X ;  /* 0x00000000002f7919 */ /* 0x000e220000002100 */
[----:B--2---:R-:W1:Y:S01]  /*5110*/  LDC R14, c[0x0][0x3e8] ;  /* 0x0000fa00ff0e7b82 */ /* 0x004e620000000800 */
[----:B------:R-:W-:Y:S01]  /*5120*/  IMAD.MOV.U32 R17, RZ, RZ, R65 ;  /* 0x000000ffff117224 */ /* 0x000fe200078e0041 */
[C---:B------:R-:W-:Y:S01]  /*5130*/  FSETP.GT.AND P3, PT, |R64|.reuse, 8.50705917302346158658e+37, PT ;  /* 0x7e8000004000780b */ /* 0x040fe20003f64200 */
[----:B------:R-:W-:Y:S01]  /*5140*/  IMAD.MOV.U32 R67, RZ, RZ, R119 ;  /* 0x000000ffff437224 */ /* 0x000fe200078e0077 */
[C---:B------:R-:W-:Y:S01]  /*5150*/  FSETP.GEU.AND P5, PT, |R64|.reuse, 1.175494350822287508e-38, PT ;  /* 0x008000004000780b */ /* 0x040fe20003fae200 */
[----:B------:R-:W-:Y:S01]  /*5160*/  IMAD.MOV.U32 R41, RZ, RZ, R115 ;  /* 0x000000ffff297224 */ /* 0x000fe200078e0073 */
[C---:B------:R-:W-:Y:S01]  /*5170*/  FSETP.GT.AND P1, PT, |R17|.reuse, 8.50705917302346158658e+37, PT ;  /* 0x7e8000001100780b */ /* 0x040fe20003f24200 */
[----:B------:R-:W-:Y:S01]  /*5180*/  IMAD.MOV.U32 R11, RZ, RZ, R71 ;  /* 0x000000ffff0b7224 */ /* 0x000fe200078e0047 */
[C---:B------:R-:W-:Y:S01]  /*5190*/  FSETP.GEU.AND P4, PT, |R17|.reuse, 1.175494350822287508e-38, PT ;  /* 0x008000001100780b */ /* 0x040fe20003f8e200 */
[----:B------:R-:W-:Y:S01]  /*51a0*/  IMAD.MOV.U32 R7, RZ, RZ, R131 ;  /* 0x000000ffff077224 */ /* 0x000fe200078e0083 */
[----:B------:R-:W-:Y:S01]  /*51b0*/  FSETP.GEU.AND P2, PT, R17, 1.175494350822287508e-38, PT ;  /* 0x008000001100780b */ /* 0x000fe20003f4e000 */
[----:B------:R-:W-:Y:S01]  /*51c0*/  IMAD.MOV.U32 R145, RZ, RZ, R117 ;  /* 0x000000ffff917224 */ /* 0x000fe200078e0075 */
[----:B------:R-:W-:Y:S01]  /*51d0*/  MOV R147, R63 ;  /* 0x0000003f00937202 */ /* 0x000fe20000000f00 */
[----:B------:R-:W-:Y:S01]  /*51e0*/  FMUL R28, R64, 8388608 ;  /* 0x4b000000401c7820 */ /* 0x000fe20000400000 */
[----:B------:R-:W-:Y:S01]  /*51f0*/  MOV R143, R113 ;  /* 0x00000071008f7202 */ /* 0x000fe20000000f00 */
[----:B------:R-:W-:Y:S01]  /*5200*/  IMAD.MOV.U32 R141, RZ, RZ, R72 ;  /* 0x000000ffff8d7224 */ /* 0x000fe200078e0048 */
[----:B------:R-:W-:Y:S01]  /*5210*/  MOV R117, R73 ;  /* 0x0000004900757202 */ /* 0x000fe20000000f00 */
[----:B------:R-:W-:-:S02]  /*5220*/  IMAD.MOV.U32 R73, RZ, RZ, R69 ;  /* 0x000000ffff497224 */ /* 0x000fc400078e0045 */
[----:B------:R-:W-:Y:S01]  /*5230*/  @P3 FMUL R77, R77, 0.25 ;  /* 0x3e8000004d4d3820 */ /* 0x000fe20000400000 */
        /* <DEDUP_REMOVED lines=12> */
[C---:B0-----:R-:W-:Y:S01]  /*5300*/  IMAD.SHL.U32 R0, R47.reuse, 0x1000, RZ ;  /* 0x000010002f007824 */ /* 0x041fe200078e00ff */
[C---:B------:R-:W-:Y:S01]  /*5310*/  LOP3.LUT R2, R47.reuse, 0xc0, RZ, 0xc0, !PT ;  /* 0x000000c02f027812 */ /* 0x040fe200078ec0ff */
[C---:B------:R-:W-:Y:S01]  /*5320*/  IMAD.SHL.U32 R5, R47.reuse, 0x10, RZ ;  /* 0x000000102f057824 */ /* 0x040fe200078e00ff */
[----:B------:R-:W-:Y:S01]  /*5330*/  SHF.R.U32.HI R4, RZ, 0x5, R47 ;  /* 0x00000005ff047819 */ /* 0x000fe2000001162f */
[----:B------:R-:W-:Y:S01]  /*5340*/  IMAD.SHL.U32 R19, R47, 0x20, RZ ;  /* 0x000000202f137824 */ /* 0x000fe200078e00ff */
[----:B------:R-:W-:Y:S01]  /*5350*/  LOP3.LUT R0, R0, 0x6000, RZ, 0xc0, !PT ;  /* 0x0000600000007812 */ /* 0x000fe200078ec0ff */
[----:B------:R-:W-:Y:S01]  /*5360*/  @P1 FMUL R41, R41, 0.25 ;  /* 0x3e80000029291820 */ /* 0x000fe20000400000 */
[----:B------:R-:W-:Y:S01]  /*5370*/  SHF.R.U32.HI R2, RZ, 0x1, R2 ;  /* 0x00000001ff027819 */ /* 0x000fe20000011602 */
[----:B------:R-:W-:Y:S01]  /*5380*/  @P1 FMUL R114, R114, 0.25 ;  /* 0x3e80000072721820 */ /* 0x000fe20000400000 */
[----:B------:R-:W-:Y:S01]  /*5390*/  LOP3.LUT R3, R0, 0x3f0, R5, 0xf8, !PT ;  /* 0x000003f000037812 */ /* 0x000fe200078ef805 */
[----:B------:R-:W-:Y:S01]  /*53a0*/  @P1 FMUL R67, R67, 0.25 ;  /* 0x3e80000043431820 */ /* 0x000fe20000400000 */
[----:B------:R-:W-:Y:S01]  /*53b0*/  LOP3.LUT R6, R47, 0xff, RZ, 0xc0, !PT ;  /* 0x000000ff2f067812 */ /* 0x000fe200078ec0ff */
[----:B------:R-:W-:Y:S01]  /*53c0*/  @P1 FMUL R118, R118, 0.25 ;  /* 0x3e80000076761820 */ /* 0x000fe20000400000 */
[----:B------:R-:W-:Y:S01]  /*53d0*/  LOP3.LUT R0, R3, R2, RZ, 0x3c, !PT ;  /* 0x0000000203007212 */ /* 0x000fe200078e3cff */
[----:B------:R-:W-:Y:S01]  /*53e0*/  @!P4 FMUL R83, R83, 16777216 ;  /* 0x4b8000005353c820 */ /* 0x000fe20000400000 */
[----:B------:R-:W-:Y:S01]  /*53f0*/  SGXT.U32 R3, R4, 0x3 ;  /* 0x000000030403781a */ /* 0x000fe20000000000 */
[----:B------:R-:W-:Y:S01]  /*5400*/  @!P4 FMUL R82, R82, 16777216 ;  /* 0x4b8000005252c820 */ /* 0x000fe20000400000 */
[----:B------:R-:W-:Y:S01]  /*5410*/  LOP3.LUT R2, R5, 0x70, RZ, 0xc0, !PT ;  /* 0x0000007005027812 */ /* 0x000fe200078ec0ff */
[----:B------:R-:W-:Y:S01]  /*5420*/  @!P4 FMUL R79, R79, 16777216 ;  /* 0x4b8000004f4fc820 */ /* 0x000fe20000400000 */
[----:B------:R-:W-:Y:S01]  /*5430*/  LOP3.LUT R46, R47, 0x1c, RZ, 0xc0, !PT ;  /* 0x0000001c2f2e7812 */ /* 0x000fe200078ec0ff */
[----:B-1----:R-:W-:Y:S01]  /*5440*/  IMAD R3, R3, R14, RZ ;  /* 0x0000000e03037224 */ /* 0x002fe200078e02ff */
[----:B------:R-:W-:Y:S01]  /*5450*/  LOP3.LUT R47, R47, 0x18, RZ, 0xc0, !PT ;  /* 0x000000182f2f7812 */ /* 0x000fe200078ec0ff */
[----:B------:R-:W-:-:S02]  /*5460*/  VIADD R2, R2, UR6 ;  /* 0x0000000602027c36 */ /* 0x000fc40008000000 */
[----:B------:R-:W-:Y:S01]  /*5470*/  @!P4 FMUL R78, R78, 16777216 ;  /* 0x4b8000004e4ec820 */ /* 0x000fe20000400000 */
[C---:B------:R-:W-:Y:S01]  /*5480*/  IMAD R15, R14.reuse, 0x8, R3 ;  /* 0x000000080e0f7824 */ /* 0x040fe200078e0203 */
[----:B------:R-:W-:Y:S01]  /*5490*/  LEA R5, R47, UR6, 0xa ;  /* 0x000000062f057c11 */ /* 0x000fe2000f8e50ff */
[----:B------:R-:W-:Y:S01]  /*54a0*/  @!P4 FMUL R127, R127, 16777216 ;  /* 0x4b8000007f7fc820 */ /* 0x000fe20000400000 */
[----:B------:R-:W-:Y:S01]  /*54b0*/  LEA.HI R47, R47, R2, RZ, 0x1f ;  /* 0x000000022f2f7211 */ /* 0x000fe200078ff8ff */
[----:B------:R-:W-:Y:S02]  /*54c0*/  IMAD R29, R14, 0x8, R15 ;  /* 0x000000080e1d7824 */ /* 0x000fe400078e020f */
[----:B------:R-:W-:Y:S01]  /*54d0*/  FMUL R2, R17, 8388608 ;  /* 0x4b00000011027820 */ /* 0x000fe20000400000 */
[----:B------:R-:W-:Y:S01]  /*54e0*/  @!P4 FMUL R126, R126, 16777216 ;  /* 0x4b8000007e7ec820 */ /* 0x000fe20000400000 */
[----:B------:R-:W-:Y:S01]  /*54f0*/  @!P4 FMUL R7, R7, 16777216 ;  /* 0x4b8000000707c820 */ /* 0x000fe20000400000 */
[----:B------:R-:W-:-:S02]  /*5500*/  IMAD R31, R14, 0x8, R29 ;  /* 0x000000080e1f7824 */ /* 0x000fc400078e021d */
[----:B------:R-:W-:Y:S01]  /*5510*/  @!P4 FMUL R130, R130, 16777216 ;  /* 0x4b8000008282c820 */ /* 0x000fe20000400000 */
[----:B------:R-:W-:Y:S01]  /*5520*/  FSEL R2, R2, R17, !P2 ;  /* 0x0000001102027208 */ /* 0x000fe20005000000 */
[----:B------:R-:W-:Y:S01]  /*5530*/  @P1 FMUL R17, R17, 0.25 ;  /* 0x3e80000011111820 */ /* 0x000fe20000400000 */
[----:B------:R-:W-:Y:S01]  /*5540*/  @!P4 FMUL R11, R11, 16777216 ;  /* 0x4b8000000b0bc820 */ /* 0x000fe20000400000 */
[----:B------:R-:W-:Y:S01]  /*5550*/  LEA R33, R14, R31, 0x3 ;  /* 0x0000001f0e217211 */ /* 0x000fe200078e18ff */
[----:B------:R-:W-:Y:S01]  /*5560*/  @!P4 FMUL R70, R70, 16777216 ;  /* 0x4b8000004646c820 */ /* 0x000fe20000400000 */
[----:B------:R-:W-:Y:S01]  /*5570*/  @!P4 FMUL R17, R17, 16777216 ;  /* 0x4b8000001111c820 */ /* 0x000fe20000400000 */
[----:B------:R-:W-:Y:S01]  /*5580*/  @!P4 FMUL R75, R75, 16777216 ;  /* 0x4b8000004b4bc820 */ /* 0x000fe20000400000 */
[----:B------:R-:W-:Y:S01]  /*5590*/  @!P4 FMUL R74, R74, 16777216 ;  /* 0x4b8000004a4ac820 */ /* 0x000fe20000400000 */
[----:B------:R-:W-:Y:S02]  /*55a0*/  IMAD R35, R14, 0x8, R33 ;  /* 0x000000080e237824 */ /* 0x000fe400078e0221 */
[----:B------:R-:W-:Y:S01]  /*55b0*/  @!P4 FMUL R41, R41, 16777216 ;  /* 0x4b8000002929c820 */ /* 0x000fe20000400000 */
[----:B------:R-:W-:Y:S01]  /*55c0*/  @!P4 FMUL R114, R114, 16777216 ;  /* 0x4b8000007272c820 */ /* 0x000fe20000400000 */
[----:B------:R-:W-:Y:S01]  /*55d0*/  @!P4 FMUL R67, R67, 16777216 ;  /* 0x4b8000004343c820 */ /* 0x000fe20000400000 */
[----:B------:R-:W-:Y:S01]  /*55e0*/  @!P4 FMUL R118, R118, 16777216 ;  /* 0x4b8000007676c820 */ /* 0x000fe20000400000 */
[----:B------:R-:W-:Y:S01]  /*55f0*/  LEA R37, R14, R35, 0x3 ;  /* 0x000000230e257211 */ /* 0x000fe200078e18ff */
[----:B------:R-:W-:Y:S01]  /*5600*/  IMAD.MOV.U32 R21, RZ, RZ, R125 ;  /* 0x000000ffff157224 */ /* 0x000fe200078e007d */
[----:B------:R-:W-:Y:S01]  /*5610*/  FSETP.GEU.AND P4, PT, R64, 1.175494350822287508e-38, PT ;  /* 0x008000004000780b */ /* 0x000fe20003f8e000 */
[----:B------:R-:W-:Y:S01]  /*5620*/  IMAD.MOV.U32 R9, RZ, RZ, R80 ;  /* 0x000000ffff097224 */ /* 0x000fe200078e0050 */
[----:B------:R-:W0:Y:S01]  /*5630*/  MUFU.RCP R4, R17 ;  /* 0x0000001100047308 */ /* 0x000e220000001000 */
[----:B------:R-:W-:Y:S01]  /*5640*/  IMAD R39, R14, 0x8, R37 ;  /* 0x000000080e277824 */ /* 0x000fe200078e0225 */
[----:B------:R-:W-:Y:S01]  /*5650*/  FSETP.GT.AND P1, PT, |R147|, 8.50705917302346158658e+37, PT ;  /* 0x7e8000009300780b */ /* 0x000fe20003f24200 */
[----:B------:R-:W-:Y:S01]  /*5660*/  IMAD.MOV.U32 R23, RZ, RZ, R81 ;  /* 0x000000ffff177224 */ /* 0x000fe200078e0051 */
[----:B------:R-:W-:Y:S01]  /*5670*/  FSEL R28, R28, R64, !P4 ;  /* 0x000000401c1c7208 */ /* 0x000fe20006000000 */
[----:B------:R-:W-:Y:S01]  /*5680*/  @P3 FMUL R9, R9, 0.25 ;  /* 0x3e80000009093820 */ /* 0x000fe20000400000 */
[----:B------:R-:W-:Y:S01]  /*5690*/  LEA R49, R14, R39, 0x3 ;  /* 0x000000270e317211 */ /* 0x000fe200078e18ff */
[----:B------:R-:W-:Y:S01]  /*56a0*/  @P3 FMUL R23, R23, 0.25 ;  /* 0x3e80000017173820 */ /* 0x000fe20000400000 */
[----:B------:R-:W-:Y:S01]  /*56b0*/  @P3 FMUL R76, R76, 0.25 ;  /* 0x3e8000004c4c3820 */ /* 0x000fe20000400000 */
[----:B------:R-:W-:Y:S01]  /*56c0*/  @P3 FMUL R21, R21, 0.25 ;  /* 0x3e80000015153820 */ /* 0x000fe20000400000 */
[----:B------:R-:W-:Y:S01]  /*56d0*/  @P3 FMUL R124, R124, 0.25 ;  /* 0x3e8000007c7c3820 */ /* 0x000fe20000400000 */
[----:B------:R-:W-:-:S02]  /*56e0*/  IMAD R51, R14, 0x8, R49 ;  /* 0x000000080e337824 */ /* 0x000fc400078e0231 */
[----:B------:R-:W-:Y:S01]  /*56f0*/  @P3 FMUL R129, R129, 0.25 ;  /* 0x3e80000081813820 */ /* 0x000fe20000400000 */
[----:B------:R-:W-:Y:S01]  /*5700*/  @P3 FMUL R128, R128, 0.25 ;  /* 0x3e80000080803820 */ /* 0x000fe20000400000 */
[----:B------:R-:W-:Y:S01]  /*5710*/  @P3 FMUL R73, R73, 0.25 ;  /* 0x3e80000049493820 */ /* 0x000fe20000400000 */
[----:B------:R-:W-:Y:S02]  /*5720*/  IMAD R53, R14, 0x8, R51 ;  /* 0x000000080e357824 */ /* 0x000fe400078e0233 */
[----:B------:R-:W-:Y:S01]  /*5730*/  @P3 FMUL R68, R68, 0.25 ;  /* 0x3e80000044443820 */ /* 0x000fe20000400000 */
[----:B------:R-:W-:Y:S01]  /*5740*/  @P3 FMUL R117, R117, 0.25 ;  /* 0x3e80000075753820 */ /* 0x000fe20000400000 */
[----:B------:R-:W-:Y:S01]  /*5750*/  @P3 FMUL R141, R141, 0.25 ;  /* 0x3e8000008d8d3820 */ /* 0x000fe20000400000 */
[----:B------:R-:W-:Y:S01]  /*5760*/  @P3 FMUL R143, R143, 0.25 ;  /* 0x3e8000008f8f3820 */ /* 0x000fe20000400000 */
[----:B------:R-:W-:Y:S01]  /*5770*/  LEA R55, R14, R53, 0x3 ;  /* 0x000000350e377211 */ /* 0x000fe200078e18ff */
[----:B------:R-:W-:Y:S01]  /*5780*/  @P3 FMUL R112, R112, 0.25 ;  /* 0x3e80000070703820 */ /* 0x000fe20000400000 */
[----:B------:R-:W-:Y:S01]  /*5790*/  @P3 FMUL R145, R145, 0.25 ;  /* 0x3e80000091913820 */ /* 0x000fe20000400000 */
[----:B------:R-:W-:Y:S01]  /*57a0*/  @P3 FMUL R116, R116, 0.25 ;  /* 0x3e80000074743820 */ /* 0x000fe20000400000 */
[----:B------:R-:W-:Y:S01]  /*57b0*/  @P3 FMUL R64, R64, 0.25 ;  /* 0x3e80000040403820 */ /* 0x000fe20000400000 */
[----:B------:R-:W-:-:S02]  /*57c0*/  IMAD.SHL.U32 R46, R46, 0x4, RZ ;  /* 0x000000042e2e7824 */ /* 0x000fc400078e00ff */
[----:B------:R-:W-:Y:S01]  /*57d0*/  @!P5 FMUL R23, R23, 16777216 ;  /* 0x4b8000001717d820 */ /* 0x000fe20000400000 */
[----:B------:R-:W-:Y:S02]  /*57e0*/  IMAD R57, R14, 0x8, R55 ;  /* 0x000000080e397824 */ /* 0x000fe400078e0237 */
[----:B------:R-:W-:Y:S01]  /*57f0*/  @!P5 FMUL R9, R9, 16777216 ;  /* 0x4b8000000909d820 */ /* 0x000fe20000400000 */
        /* <DEDUP_REMOVED lines=15> */
[----:B------:R-:W-:Y:S01]  /*58f0*/  FSEL R30, RZ, -23, P4 ;  /* 0xc1b80000ff1e7808 */ /* 0x000fe20002000000 */
[C---:B------:R-:W-:Y:S01]  /*5900*/  FMUL R48, R147.reuse, 8388608 ;  /* 0x4b00000093307820 */ /* 0x040fe20000400000 */
[C---:B------:R-:W-:Y:S01]  /*5910*/  FSETP.GEU.AND P5, PT, |R147|.reuse, 1.175494350822287508e-38, PT ;  /* 0x008000009300780b */ /* 0x040fe20003fae200 */
[----:B------:R-:W-:Y:S01]  /*5920*/  IMAD.MOV.U32 R45, RZ, RZ, R86 ;  /* 0x000000ffff2d7224 */ /* 0x000fe200078e0056 */
[----:B------:R-:W-:Y:S01]  /*5930*/  MOV R119, R87 ;  /* 0x0000005700777202 */ /* 0x000fe20000000f00 */
[----:B------:R-:W-:Y:S01]  /*5940*/  IMAD.MOV.U32 R113, RZ, RZ, R95 ;  /* 0x000000ffff717224 */ /* 0x000fe200078e005f */
[----:B------:R-:W-:Y:S01]  /*5950*/  MOV R43, R90 ;  /* 0x0000005a002b7202 */ /* 0x000fe20000000f00 */
[----:B------:R-:W-:Y:S01]  /*5960*/  IMAD R59, R14, 0x8, R57 ;  /* 0x000000080e3b7824 */ /* 0x000fe200078e0239 */
[----:B------:R-:W-:Y:S01]  /*5970*/  LOP3.LUT R36, R46, 0x1c60, R19, 0x78, !PT ;  /* 0x00001c602e247812 */ /* 0x000fe200078e7813 */
[----:B------:R-:W-:Y:S01]  /*5980*/  IMAD.MOV.U32 R19, RZ, RZ, R123 ;  /* 0x000000ffff137224 */ /* 0x000fe200078e007b */
[----:B------:R-:W-:Y:S01]  /*5990*/  FSETP.GEU.AND P4, PT, R147, 1.175494350822287508e-38, PT ;  /* 0x008000009300780b */ /* 0x000fe20003f8e000 */
[----:B------:R-:W-:Y:S01]  /*59a0*/  @P1 FMUL R122, R122, 0.25 ;  /* 0x3e8000007a7a1820 */ /* 0x000fe20000400000 */
[----:B------:R-:W-:Y:S01]  /*59b0*/  FSEL R32, RZ, -23, P2 ;  /* 0xc1b80000ff207808 */ /* 0x000fe20001000000 */
[----:B------:R-:W-:Y:S01]  /*59c0*/  @P1 FMUL R19, R19, 0.25 ;  /* 0x3e80000013131820 */ /* 0x000fe20000400000 */
[----:B------:R-:W-:Y:S01]  /*59d0*/  FSETP.GT.AND P2, PT, |R62|, 8.50705917302346158658e+37, PT ;  /* 0x7e8000003e00780b */ /* 0x000fe20003f44200 */
[----:B------:R-:W-:Y:S01]  /*59e0*/  @P1 FMUL R111, R111, 0.25 ;  /* 0x3e8000006f6f1820 */ /* 0x000fe20000400000 */
[----:B------:R-:W-:Y:S01]  /*59f0*/  FSEL R48, R48, R147, !P4 ;  /* 0x0000009330307208 */ /* 0x000fe20006000000 */
        /* <DEDUP_REMOVED lines=14> */
[----:B------:R-:W-:Y:S01]  /*5ae0*/  LEA R65, R14, R59, 0x3 ;  /* 0x0000003b0e417211 */ /* 0x000fe200078e18ff */
[----:B------:R-:W-:Y:S01]  /*5af0*/  IMAD.MOV.U32 R135, RZ, RZ, R88 ;  /* 0x000000ffff877224 */ /* 0x000fe200078e0058 */
[----:B------:R-:W-:Y:S01]  /*5b00*/  FSETP.GEU.AND P1, PT, |R62|, 1.175494350822287508e-38, PT ;  /* 0x008000003e00780b */ /* 0x000fe20003f2e200 */
[----:B------:R-:W-:-:S02]  /*5b10*/  IMAD.MOV.U32 R115, RZ, RZ, R97 ;  /* 0x000000ffff737224 */ /* 0x000fc400078e0061 */
[C---:B0-----:R-:W-:Y:S01]  /*5b20*/  FMUL R38, R4.reuse, R83 ;  /* 0x0000005304267220 */ /* 0x041fe20000400000 */
        /* <DEDUP_REMOVED lines=15> */
[----:B------:R-:W-:Y:S01]  /*5c20*/  FMUL R34, R62, 8388608 ;  /* 0x4b0000003e227820 */ /* 0x000fe20000400000 */
[----:B------:R-:W-:Y:S01]  /*5c30*/  IADD3 R4, PT, PT, R28, -0x3f3504f3, RZ ;  /* 0xc0cafb0d1c047810 */ /* 0x000fe20007ffe0ff */
[----:B------:R-:W-:Y:S01]  /*5c40*/  IMAD R71, R14, 0x8, R65 ;  /* 0x000000080e477824 */ /* 0x000fe200078e0241 */
[----:B------:R-:W-:Y:S01]  /*5c50*/  FSETP.GEU.AND P3, PT, R62, 1.175494350822287508e-38, PT ;  /* 0x008000003e00780b */ /* 0x000fe20003f6e000 */
[----:B------:R-:W-:Y:S01]  /*5c60*/  @!P5 FMUL R147, R147, 16777216 ;  /* 0x4b8000009393d820 */ /* 0x000fe20000400000 */
[----:B------:R-:W-:Y:S01]  /*5c70*/  ISETP.GE.U32.AND P0, PT, R6, 0x20, PT ;  /* 0x000000200600780c */ /* 0x000fe20003f06070 */
[----:B------:R-:W-:Y:S01]  /*5c80*/  IMAD.MOV.U32 R81, RZ, RZ, R121 ;  /* 0x000000ffff517224 */ /* 0x000fe200078e0079 */
[----:B------:R-:W0:Y:S01]  /*5c90*/  MUFU.RCP R6, R64 ;  /* 0x0000004000067308 */ /* 0x000e220000001000 */
[----:B------:R-:W-:Y:S01]  /*5ca0*/  FSEL R34, R34, R62, !P3 ;  /* 0x0000003e22227208 */ /* 0x000fe20005800000 */
[----:B------:R-:W-:Y:S01]  /*5cb0*/  @P2 FMUL R62, R62, 0.25 ;  /* 0x3e8000003e3e2820 */ /* 0x000fe20000400000 */
[----:B------:R-:W-:Y:S01]  /*5cc0*/  LOP3.LUT R11, R4, 0xff800000, RZ, 0xc0, !PT ;  /* 0xff800000040b7812 */ /* 0x000fe200078ec0ff */
[----:B------:R-:W-:Y:S01]  /*5cd0*/  @!P5 FMUL R43, R43, 16777216 ;  /* 0x4b8000002b2bd820 */ /* 0x000fe20000400000 */
[----:B------:R-:W-:Y:S01]  /*5ce0*/  LEA R63, R14, R71, 0x3 ;  /* 0x000000470e3f7211 */ /* 0x000fe200078e18ff */
[----:B------:R-:W-:Y:S01]  /*5cf0*/  @!P1 FMUL R62, R62, 16777216 ;  /* 0x4b8000003e3e9820 */ /* 0x000fe20000400000 */
[----:B------:R-:W-:Y:S01]  /*5d00*/  IADD3 R36, PT, PT, R36, R5, RZ ;  /* 0x0000000524247210 */ /* 0x000fe20007ffe0ff */
[----:B------:R-:W1:Y:S01]  /*5d10*/  MUFU.RCP R4, R147 ;  /* 0x0000009300047308 */ /* 0x000e620000001000 */
[----:B------:R-:W-:-:S02]  /*5d20*/  VIADD R5, R2, 0xc0cafb0d ;  /* 0xc0cafb0d02057836 */ /* 0x000fc40000000000 */
[----:B------:R-:W-:Y:S01]  /*5d30*/  @!P5 FMUL R111, R111, 16777216 ;  /* 0x4b8000006f6fd820 */ /* 0x000fe20000400000 */
[C---:B------:R-:W-:Y:S02]  /*5d40*/  IMAD R69, R14.reuse, 0x8, R63 ;  /* 0x000000080e457824 */ /* 0x040fe400078e023f */
[----:B------:R-:W-:Y:S01]  /*5d50*/  @P2 FMUL R81, R81, 0.25 ;  /* 0x3e80000051512820 */ /* 0x000fe20000400000 */
[----:B------:R-:W-:Y:S01]  /*5d60*/  @!P5 FMUL R19, R19, 16777216 ;  /* 0x4b8000001313d820 */ /* 0x000fe20000400000 */
[----:B------:R-:W-:Y:S01]  /*5d70*/  LOP3.LUT R41, R5, 0xff800000, RZ, 0xc0, !PT ;  /* 0xff80000005297812 */ /* 0x000fe200078ec0ff */
[----:B------:R-:W-:Y:S01]  /*5d80*/  IMAD R61, R14, 0x8, R69 ;  /* 0x000000080e3d7824 */ /* 0x000fe200078e0245 */
[----:B------:R-:W2:Y:S01]  /*5d90*/  MUFU.RCP R8, R62 ;  /* 0x0000003e00087308 */ /* 0x000ea20000001000 */
[----:B------:R-:W-:Y:S01]  /*5da0*/  I2FP.F32.S32 R5, R11 ;  /* 0x0000000b00057245 */ /* 0x000fe20000201400 */
[----:B0-----:R-:W-:Y:S01]  /*5db0*/  FMUL R22, R6, R21 ;  /* 0x0000001506167220 */ /* 0x001fe20000400000 */
[----:B------:R-:W-:-:S02]  /*5dc0*/  IMAD R67, R14, 0x8, R61 ;  /* 0x000000080e437824 */ /* 0x000fc400078e023d */
[C---:B------:R-:W-:Y:S01]  /*5dd0*/  FMUL R21, R6.reuse, R73 ;  /* 0x0000004906157220 */ /* 0x040fe20000400000 */
[----:B------:R-:W-:Y:S01]  /*5de0*/  FMUL R79, R6, R68 ;  /* 0x00000044064f7220 */ /* 0x000fe20000400000 */
[----:B------:R-:W-:Y:S01]  /*5df0*/  FFMA.FTZ R30, R5, 1.1920928955078125e-07, R30 ;  /* 0x34000000051e7823 */ /* 0x000fe2000001001e */
[----:B------:R-:W-:Y:S01]  /*5e00*/  IADD3 R5, PT, PT, R34, -0x3f3504f3, RZ ;  /* 0xc0cafb0d22057810 */ /* 0x000fe20007ffe0ff */
        /* <DEDUP_REMOVED lines=14> */
[----:B-1----:R-:W-:Y:S01]  /*5ef0*/  FMUL R68, R4, R43 ;  /* 0x0000002b04447220 */ /* 0x002fe20000400000 */
[----:B------:R-:W-:Y:S01]  /*5f00*/  LOP3.LUT R43, R5, 0xff800000, RZ, 0xc0, !PT ;  /* 0xff800000052b7812 */ /* 0x000fe200078ec0ff */
[----:B------:R-:W-:-:S02]  /*5f10*/  IMAD.MOV.U32 R139, RZ, RZ, R84 ;  /* 0x000000ffff8b7224 */ /* 0x000fc400078e0054 */
[----:B------:R-:W-:Y:S01]  /*5f20*/  FMUL R84, R6, R117 ;  /* 0x0000007506547220 */ /* 0x000fe20000400000 */
[----:B------:R-:W-:Y:S02]  /*5f30*/  IMAD.MOV.U32 R137, RZ, RZ, R85 ;  /* 0x000000ffff897224 */ /* 0x000fe400078e0055 */
[C---:B------:R-:W-:Y:S01]  /*5f40*/  FMUL R85, R4.reuse, R111 ;  /* 0x0000006f04557220 */ /* 0x040fe20000400000 */
[----:B------:R-:W-:Y:S02]  /*5f50*/  IMAD.MOV.U32 R131, RZ, RZ, R93 ;  /* 0x000000ffff837224 */ /* 0x000fe400078e005d */
[----:B------:R-:W-:Y:S01]  /*5f60*/  @!P1 FMUL R81, R81, 16777216 ;  /* 0x4b80000051519820 */ /* 0x000fe20000400000 */
        /* <DEDUP_REMOVED lines=14> */
[----:B------:R-:W-:-:S02]  /*6050*/  IMAD R75, R14, 0x8, R73 ;  /* 0x000000080e4b7824 */ /* 0x000fc400078e0249 */
[C---:B------:R-:W-:Y:S01]  /*6060*/  FMUL R72, R6.reuse, R77 ;  /* 0x0000004d06487220 */ /* 0x040fe20000400000 */
[----:B------:R-:W-:Y:S01]  /*6070*/  FSEL R4, RZ, -23, P3 ;  /* 0xc1b80000ff047808 */ /* 0x000fe20001800000 */
[C---:B------:R-:W-:Y:S01]  /*6080*/  FMUL R77, R6.reuse, R112 ;  /* 0x00000070064d7220 */ /* 0x040fe20000400000 */
[----:B------:R-:W-:Y:S01]  /*6090*/  I2FP.F32.S32 R5, R43 ;  /* 0x0000002b00057245 */ /* 0x000fe20000201400 */
[----:B------:R-:W-:Y:S01]  /*60a0*/  FMUL R90, R6, R116 ;  /* 0x00000074065a7220 */ /* 0x000fe20000400000 */
[----:B--2---:R-:W-:Y:S01]  /*60b0*/  FMUL R44, R8, R81 ;  /* 0x00000051082c7220 */ /* 0x004fe20000400000 */
[----:B------:R-:W-:Y:S01]  /*60c0*/  I2FP.F32.S32 R7, R41 ;  /* 0x0000002900077245 */ /* 0x000fe20000201400 */
[----:B------:R-:W-:Y:S02]  /*60d0*/  IMAD R81, R14, 0x8, R75 ;  /* 0x000000080e517824 */ /* 0x000fe400078e024b */
[----:B------:R-:W-:Y:S01]  /*60e0*/  FFMA.FTZ R114, R5, 1.1920928955078125e-07, R4 ;  /* 0x3400000005727823 */ /* 0x000fe20000010004 */
[----:B------:R-:W-:Y:S01]  /*60f0*/  FMUL R86, R6, R141 ;  /* 0x0000008d06567220 */ /* 0x000fe20000400000 */
[----:B------:R-:W-:Y:S01]  /*6100*/  F2FP.BF16.F32.PACK_AB R4, R77, R90 ;  /* 0x0000005a4d04723e */ /* 0x000fe200000010ff */
[----:B------:R-:W-:-:S02]  /*6110*/  IMAD R77, R14, 0x8, R81 ;  /* 0x000000080e4d7824 */ /* 0x000fc400078e0251 */
[----:B------:R-:W-:Y:S01]  /*6120*/  FFMA.FTZ R32, R7, 1.1920928955078125e-07, R32 ;  /* 0x3400000007207823 */ /* 0x000fe20000010020 */
[----:B------:R-:W-:Y:S01]  /*6130*/  VIADD R7, R48, 0xc0cafb0d ;  /* 0xc0cafb0d30077836 */ /* 0x000fe20000000000 */
[----:B------:R-:W-:Y:S01]  /*6140*/  F2FP.BF16.F32.PACK_AB R5, R79, R86 ;  /* 0x000000564f05723e */ /* 0x000fe200000010ff */
[----:B------:R-:W-:Y:S01]  /*6150*/  IMAD.MOV.U32 R133, RZ, RZ, R89 ;  /* 0x000000ffff857224 */ /* 0x000fe200078e0059 */
[----:B------:R-:W-:Y:S01]  /*6160*/  LEA R79, R14, R77, 0x3 ;  /* 0x0000004d0e4f7211 */ /* 0x000fe200078e18ff */
[----:B------:R-:W-:Y:S01]  /*6170*/  @P2 FMUL R115, R115, 0.25 ;  /* 0x3e80000073732820 */ /* 0x000fe20000400000 */
[----:B------:R-:W-:Y:S01]  /*6180*/  LOP3.LUT R45, R7, 0xff800000, RZ, 0xc0, !PT ;  /* 0xff800000072d7812 */ /* 0x000fe200078ec0ff */
[C---:B------:R-:W-:Y:S01]  /*6190*/  FMUL R89, R6.reuse, R129 ;  /* 0x0000008106597220 */ /* 0x040fe20000400000 */
[----:B------:R-:W-:Y:S01]  /*61a0*/  FMUL R74, R6, R76 ;  /* 0x0000004c064a7220 */ /* 0x000fe20000400000 */
[----:B------:R-:W-:Y:S01]  /*61b0*/  F2FP.BF16.F32.PACK_AB R26, R26, R83 ;  /* 0x000000531a1a723e */ /* 0x000fe200000010ff */
[C---:B------:R-:W-:Y:S01]  /*61c0*/  FMUL R23, R6.reuse, R23 ;  /* 0x0000001706177220 */ /* 0x040fe20000400000 */
[C---:B------:R-:W-:Y:S01]  /*61d0*/  FMUL R9, R6.reuse, R9 ;  /* 0x0000000906097220 */ /* 0x040fe20000400000 */
[C---:B------:R-:W-:Y:S01]  /*61e0*/  FMUL R76, R6.reuse, R124 ;  /* 0x0000007c064c7220 */ /* 0x040fe20000400000 */
[C---:B------:R-:W-:Y:S01]  /*61f0*/  FMUL R95, R6.reuse, R128 ;  /* 0x00000080065f7220 */ /* 0x040fe20000400000 */
[C---:B------:R-:W-:Y:S01]  /*6200*/  FMUL R20, R6.reuse, R143 ;  /* 0x0000008f06147220 */ /* 0x040fe20000400000 */
[----:B------:R-:W-:Y:S01]  /*6210*/  FMUL R129, R6, R145 ;  /* 0x0000009106817220 */ /* 0x000fe20000400000 */
[----:B------:R-:W-:Y:S01]  /*6220*/  IMAD R83, R14, 0x8, R79 ;  /* 0x000000080e537824 */ /* 0x000fe200078e024f */
[----:B------:R-:W-:Y:S01]  /*6230*/  FSEL R6, RZ, -23, P4 ;  /* 0xc1b80000ff067808 */ /* 0x000fe20002000000 */
[----:B------:R-:W-:Y:S01]  /*6240*/  @!P1 FMUL R115, R115, 16777216 ;  /* 0x4b80000073739820 */ /* 0x000fe20000400000 */
[----:B------:R-:W-:Y:S01]  /*6250*/  I2FP.F32.S32 R7, R45 ;  /* 0x0000002d00077245 */ /* 0x000fe20000201400 */
[----:B------:R-:W-:Y:S01]  /*6260*/  @P2 FMUL R135, R135, 0.25 ;  /* 0x3e80000087872820 */ /* 0x000fe20000400000 */
[----:B------:R-:W-:Y:S01]  /*6270*/  F2FP.BF16.F32.PACK_AB R22, R22, R89 ;  /* 0x000000591616723e */ /* 0x000fe200000010ff */
[----:B------:R-:W-:Y:S01]  /*6280*/  @P2 FMUL R139, R139, 0.25 ;  /* 0x3e8000008b8b2820 */ /* 0x000fe20000400000 */
[----:B------:R-:W-:-:S02]  /*6290*/  IMAD R89, R14, 0x8, R83 ;  /* 0x000000080e597824 */ /* 0x000fc400078e0253 */
[----:B------:R-:W-:Y:S01]  /*62a0*/  FMUL R62, R8, R115 ;  /* 0x00000073083e7220 */ /* 0x000fe20000400000 */
[----:B------:R-:W-:Y:S01]  /*62b0*/  FFMA.FTZ R115, R7, 1.1920928955078125e-07, R6 ;  /* 0x3400000007737823 */ /* 0x000fe20000010006 */
[----:B------:R-:W-:Y:S01]  /*62c0*/  @P2 FMUL R105, R105, 0.25 ;  /* 0x3e80000069692820 */ /* 0x000fe20000400000 */
[----:B------:R-:W-:Y:S01]  /*62d0*/  F2FP.BF16.F32.PACK_AB R6, R76, R95 ;  /* 0x0000005f4c06723e */ /* 0x000fe200000010ff */
[----:B------:R-:W-:Y:S01]  /*62e0*/  @P2 FMUL R101, R101, 0.25 ;  /* 0x3e80000065652820 */ /* 0x000fe20000400000 */
[----:B------:R-:W-:Y:S01]  /*62f0*/  @!P1 FMUL R135, R135, 16777216 ;  /* 0x4b80000087879820 */ /* 0x000fe20000400000 */
[----:B------:R-:W-:Y:S01]  /*6300*/  @!P1 FMUL R139, R139, 16777216 ;  /* 0x4b8000008b8b9820 */ /* 0x000fe20000400000 */
[----:B------:R-:W-:Y:S02]  /*6310*/  IMAD R95, R14, 0x8, R89 ;  /* 0x000000080e5f7824 */ /* 0x000fe400078e0259 */
[----:B------:R-:W-:Y:S01]  /*6320*/  @P2 FMUL R133, R133, 0.25 ;  /* 0x3e80000085852820 */ /* 0x000fe20000400000 */
[----:B------:R-:W-:Y:S01]  /*6330*/  @P2 FMUL R137, R137, 0.25 ;  /* 0x3e80000089892820 */ /* 0x000fe20000400000 */
[----:B------:R-:W-:Y:S01]  /*6340*/  @!P1 FMUL R105, R105, 16777216 ;  /* 0x4b80000069699820 */ /* 0x000fe20000400000 */
[----:B------:R-:W-:Y:S01]  /*6350*/  F2FP.BF16.F32.PACK_AB R7, R9, R74 ;  /* 0x0000004a0907723e */ /* 0x000fe200000010ff */
[----:B------:R-:W-:Y:S01]  /*6360*/  BAR.SYNC.DEFER_BLOCKING 0x0 ;  /* 0x0000000000007b1d */ /* 0x000fe20000010000 */
[----:B------:R-:W-:Y:S01]  /*6370*/  @!P1 FMUL R101, R101, 16777216 ;  /* 0x4b80000065659820 */ /* 0x000fe20000400000 */
[C---:B------:R-:W-:Y:S01]  /*6380*/  FMUL R16, R8.reuse, R135 ;  /* 0x0000008708107220 */ /* 0x040fe20000400000 */
[----:B------:R-:W-:Y:S01]  /*6390*/  FMUL R99, R8, R139 ;  /* 0x0000008b08637220 */ /* 0x000fe20000400000 */
[----:B------:R-:W-:Y:S01]  /*63a0*/  F2FP.BF16.F32.PACK_AB R9, R80, R97 ;  /* 0x000000615009723e */ /* 0x000fe200000010ff */
[----:B------:R-:W-:Y:S01]  /*63b0*/  @!P1 FMUL R133, R133, 16777216 ;  /* 0x4b80000085859820 */ /* 0x000fe20000400000 */
[----:B------:R-:W-:Y:S01]  /*63c0*/  @!P1 FMUL R137, R137, 16777216 ;  /* 0x4b80000089899820 */ /* 0x000fe20000400000 */
[----:B------:R-:W-:Y:S01]  /*63d0*/  LEA R97, R14, R95, 0x3 ;  /* 0x0000005f0e617211 */ /* 0x000fe200078e18ff */
[----:B------:R-:W-:Y:S01]  /*63e0*/  @P2 FMUL R131, R131, 0.25 ;  /* 0x3e80000083832820 */ /* 0x000fe20000400000 */
[C---:B------:R-:W-:Y:S01]  /*63f0*/  FMUL R56, R8.reuse, R105 ;  /* 0x0000006908387220 */ /* 0x040fe20000400000 */
[----:B------:R-:W-:Y:S01]  /*6400*/  FMUL R105, R8, R101 ;  /* 0x0000006508697220 */ /* 0x000fe20000400000 */
[----:B------:R-:W-:Y:S01]  /*6410*/  F2FP.BF16.F32.PACK_AB R20, R20, R129 ;  /* 0x000000811414723e */ /* 0x000fe200000010ff */
[C---:B------:R-:W-:Y:S01]  /*6420*/  FMUL R70, R8.reuse, R133 ;  /* 0x0000008508467220 */ /* 0x040fe20000400000 */
[----:B------:R-:W-:Y:S01]  /*6430*/  F2FP.BF16.F32.PACK_AB R21, R21, R84 ;  /* 0x000000541515723e */ /* 0x000fe200000010ff */
[----:B------:R-:W-:Y:S01]  /*6440*/  FMUL R101, R8, R137 ;  /* 0x0000008908657220 */ /* 0x000fe20000400000 */
[----:B------:R-:W-:Y:S01]  /*6450*/  F2FP.BF16.F32.PACK_AB R23, R23, R72 ;  /* 0x000000481717723e */ /* 0x000fe200000010ff */
[----:B------:R-:W-:Y:S01]  /*6460*/  @!P1 FMUL R131, R131, 16777216 ;  /* 0x4b80000083839820 */ /* 0x000fe20000400000 */
[----:B------:R-:W-:Y:S01]  /*6470*/  F2FP.BF16.F32.PACK_AB R16, R16, R99 ;  /* 0x000000631010723e */ /* 0x000fe200000010ff */
[----:B------:R-:W-:-:S02]  /*6480*/  IMAD R99, R14, 0x8, R97 ;  /* 0x000000080e637824 */ /* 0x000fc400078e0261 */
[----:B------:R-:W-:Y:S01]  /*6490*/  @P2 FMUL R104, R104, 0.25 ;  /* 0x3e80000068682820 */ /* 0x000fe20000400000 */
[----:B------:R-:W-:Y:S01]  /*64a0*/  @P2 FMUL R100, R100, 0.25 ;  /* 0x3e80000064642820 */ /* 0x000fe20000400000 */
[----:B------:R-:W-:Y:S01]  /*64b0*/  FMUL R103, R8, R131 ;  /* 0x0000008308677220 */ /* 0x000fe20000400000 */
[----:B------:R-:W-:Y:S01]  /*64c0*/  @P2 FMUL R109, R109, 0.25 ;  /* 0x3e8000006d6d2820 */ /* 0x000fe20000400000 */
[----:B------:R-:W-:Y:S01]  /*64d0*/  @!P1 FMUL R104, R104, 16777216 ;  /* 0x4b80000068689820 */ /* 0x000fe20000400000 */
[----:B------:R0:W-:Y:S01]  /*64e0*/  STS.128 [R36+0x200], R20 ;  /* 0x0002001424007388 */ /* 0x0001e20000000c00 */
[----:B------:R-:W-:Y:S01]  /*64f0*/  @!P1 FMUL R100, R100, 16777216 ;  /* 0x4b80000064649820 */ /* 0x000fe20000400000 */
[----:B------:R-:W-:Y:S01]  /*6500*/  @P2 FMUL R96, R96, 0.25 ;  /* 0x3e80000060602820 */ /* 0x000fe20000400000 */
[----:B------:R-:W-:Y:S01]  /*6510*/  @P2 FMUL R92, R92, 0.25 ;  /* 0x3e8000005c5c2820 */ /* 0x000fe20000400000 */
[----:B------:R-:W-:Y:S01]  /*6520*/  @!P1 FMUL R109, R109, 16777216 ;  /* 0x4b8000006d6d9820 */ /* 0x000fe20000400000 */
[C---:B------:R-:W-:Y:S01]  /*6530*/  FMUL R18, R8.reuse, R104 ;  /* 0x0000006808127220 */ /* 0x040fe20000400000 */
[----:B------:R-:W-:Y:S01]  /*6540*/  FMUL R107, R8, R100 ;  /* 0x00000064086b7220 */ /* 0x000fe20000400000 */
[----:B------:R-:W-:Y:S01]  /*6550*/  @!P1 FMUL R96, R96, 16777216 ;  /* 0x4b80000060609820 */ /* 0x000fe20000400000 */
[----:B------:R-:W-:Y:S01]  /*6560*/  @!P1 FMUL R92, R92, 16777216 ;  /* 0x4b8000005c5c9820 */ /* 0x000fe20000400000 */
[----:B------:R-:W-:Y:S01]  /*6570*/  F2FP.BF16.F32.PACK_AB R27, R27, R10 ;  /* 0x0000000a1b1b723e */ /* 0x000fe200000010ff */
[----:B------:R-:W-:Y:S01]  /*6580*/  FMUL R91, R8, R109 ;  /* 0x0000006d085b7220 */ /* 0x000fe20000400000 */
[----:B------:R-:W-:Y:S01]  /*6590*/  F2FP.BF16.F32.PACK_AB R10, R17, R78 ;  /* 0x0000004e110a723e */ /* 0x000fe200000010ff */
[----:B------:R-:W-:Y:S01]  /*65a0*/  @P2 FMUL R120, R120, 0.25 ;  /* 0x3e80000078782820 */ /* 0x000fe20000400000 */
[----:B------:R-:W-:Y:S01]  /*65b0*/  @P2 FMUL R108, R108, 0.25 ;  /* 0x3e8000006c6c2820 */ /* 0x000fe20000400000 */
[C---:B------:R-:W-:Y:S01]  /*65c0*/  FMUL R64, R8.reuse, R96 ;  /* 0x0000006008407220 */ /* 0x040fe20000400000 */
[----:B------:R-:W-:Y:S01]  /*65d0*/  FMUL R109, R8, R92 ;  /* 0x0000005c086d7220 */ /* 0x000fe20000400000 */
[----:B0-----:R-:W-:Y:S01]  /*65e0*/  F2FP.BF16.F32.PACK_AB R20, R70, R101 ;  /* 0x000000654614723e */ /* 0x001fe200000010ff */
[----:B------:R-:W-:Y:S01]  /*65f0*/  IMAD.IADD R17, R28, 0x1, -R11 ;  /* 0x000000011c117824 */ /* 0x000fe200078e0a0b */
[----:B------:R-:W-:Y:S01]  /*6600*/  LEA R101, R14, R99, 0x3 ;  /* 0x000000630e657211 */ /* 0x000fe200078e18ff */
[----:B------:R-:W-:Y:S01]  /*6610*/  @!P1 FMUL R120, R120, 16777216 ;  /* 0x4b80000078789820 */ /* 0x000fe20000400000 */
[----:B------:R-:W-:Y:S01]  /*6620*/  F2FP.BF16.F32.PACK_AB R21, R62, R103 ;  /* 0x000000673e15723e */ /* 0x000fe200000010ff */
[----:B------:R-:W-:Y:S01]  /*6630*/  @!P1 FMUL R108, R108, 16777216 ;  /* 0x4b8000006c6c9820 */ /* 0x000fe20000400000 */
[----:B------:R-:W-:Y:S01]  /*6640*/  F2FP.BF16.F32.PACK_AB R22, R56, R105 ;  /* 0x000000693816723e */ /* 0x000fe200000010ff */
[----:B------:R-:W-:Y:S01]  /*6650*/  IMAD R103, R14, 0x8, R101 ;  /* 0x000000080e677824 */ /* 0x000fe200078e0265 */
[----:B------:R-:W-:Y:S01]  /*6660*/  F2FP.BF16.F32.PACK_AB R18, R18, R107 ;  /* 0x0000006b1212723e */ /* 0x000fe200000010ff */
[----:B------:R-:W-:Y:S01]  /*6670*/  IMAD.MOV.U32 R72, RZ, RZ, 0x3dc6b27f ;  /* 0x3dc6b27fff487424 */ /* 0x000fe200078e00ff */
[----:B------:R-:W-:Y:S01]  /*6680*/  F2FP.BF16.F32.PACK_AB R11, R38, R123 ;  /* 0x0000007b260b723e */ /* 0x000fe200000010ff */
[----:B------:R-:W-:Y:S01]  /*6690*/  IMAD R105, R14, 0x8, R103 ;  /* 0x000000080e697824 */ /* 0x000fe200078e0267 */
[----:B------:R-:W-:Y:S01]  /*66a0*/  F2FP.BF16.F32.PACK_AB R24, R24, R127 ;  /* 0x0000007f1818723e */ /* 0x000fe200000010ff */
[----:B------:R-:W-:Y:S01]  /*66b0*/  FADD R38, R17, -1 ;  /* 0xbf80000011267421 */ /* 0x000fe20000000000 */
[----:B------:R-:W-:Y:S01]  /*66c0*/  F2FP.BF16.F32.PACK_AB R25, R25, R82 ;  /* 0x000000521919723e */ /* 0x000fe200000010ff */
[----:B------:R-:W-:Y:S01]  /*66d0*/  IMAD R107, R14, 0x8, R105 ;  /* 0x000000080e6b7824 */ /* 0x000fe200078e0269 */
[----:B------:R-:W-:Y:S01]  /*66e0*/  F2FP.BF16.F32.PACK_AB R17, R64, R109 ;  /* 0x0000006d4011723e */ /* 0x000fe200000010ff */
[C---:B------:R-:W-:Y:S01]  /*66f0*/  FMUL R19, R8.reuse, R120 ;  /* 0x0000007808137220 */ /* 0x040fe20000400000 */
[----:B------:R-:W-:Y:S01]  /*6700*/  FMUL R50, R8, R108 ;  /* 0x0000006c08327220 */ /* 0x000fe20000400000 */
[----:B------:R0:W-:Y:S01]  /*6710*/  STS.128 [R36+0x80], R24 ;  /* 0x0000801824007388 */ /* 0x0001e20000000c00 */
[----:B------:R-:W-:Y:S01]  /*6720*/  LEA R109, R14, R107, 0x3 ;  /* 0x0000006b0e6d7211 */ /* 0x000fe200078e18ff */
[----:B------:R-:W-:Y:S01]  /*6730*/  IMAD.IADD R41, R2, 0x1, -R41 ;  /* 0x0000000102297824 */ /* 0x000fe200078e0a29 */
[----:B------:R-:W-:Y:S01]  /*6740*/  F2FP.BF16.F32.PACK_AB R8, R88, R125 ;  /* 0x0000007d5808723e */ /* 0x000fe200000010ff */
[----:B------:R1:W-:Y:S01]  /*6750*/  STS.128 [R36], R4 ;  /* 0x0000000424007388 */ /* 0x0003e20000000c00 */
[----:B------:R-:W-:Y:S01]  /*6760*/  F2FP.BF16.F32.PACK_AB R19, R19, R50 ;  /* 0x000000321313723e */ /* 0x000fe200000010ff */
[----:B------:R-:W-:Y:S01]  /*6770*/  FADD R41, R41, -1 ;  /* 0xbf80000029297421 */ /* 0x000fe20000000000 */
[----:B------:R-:W-:Y:S01]  /*6780*/  F2FP.BF16.F32.PACK_AB R23, R44, R91 ;  /* 0x0000005b2c17723e */ /* 0x000fe200000010ff */
[----:B------:R2:W-:Y:S01]  /*6790*/  STS.128 [R36+0x280], R8 ;  /* 0x0002800824007388 */ /* 0x0005e20000000c00 */
[----:B------:R-:W-:Y:S01]  /*67a0*/  IADD3 R43, PT, PT, R34, -R43, RZ ;  /* 0x8000002b222b7210 */ /* 0x000fe20007ffe0ff */
[----:B------:R-:W-:Y:S01]  /*67b0*/  IMAD.IADD R45, R48, 0x1, -R45 ;  /* 0x00000001302d7824 */ /* 0x000fe200078e0a2d */
[----:B------:R-:W-:Y:S01]  /*67c0*/  ISETP.GE.U32.AND P1, PT, R28, 0x7f800000, PT ;  /* 0x7f8000001c00780c */ /* 0x000fe20003f26070 */
[----:B------:R3:W-:Y:S01]  /*67d0*/  STS.128 [R36+0x100], R16 ;  /* 0x0001001024007388 */ /* 0x0007e20000000c00 */
[----:B------:R-:W-:Y:S01]  /*67e0*/  ISETP.GE.U32.AND P6, PT, R2, 0x7f800000, PT ;  /* 0x7f8000000200780c */ /* 0x000fe20003fc6070 */
[----:B------:R-:W-:Y:S01]  /*67f0*/  FADD R43, R43, -1 ;  /* 0xbf8000002b2b7421 */ /* 0x000fe20000000000 */
[----:B------:R-:W-:Y:S01]  /*6800*/  FADD R45, R45, -1 ;  /* 0xbf8000002d2d7421 */ /* 0x000fe20000000000 */
[----:B0-----:R-:W-:Y:S01]  /*6810*/  F2FP.BF16.F32.PACK_AB R24, R68, R121 ;  /* 0x000000794418723e */ /* 0x001fe200000010ff */
[----:B------:R-:W-:Y:S01]  /*6820*/  IMAD R121, R14, 0x8, R109 ;  /* 0x000000080e797824 */ /* 0x000fe200078e026d */
[----:B------:R0:W-:Y:S01]  /*6830*/  STS.128 [R36+0x300], R20 ;  /* 0x0003001424007388 */ /* 0x0001e20000000c00 */
[----:B------:R-:W-:Y:S01]  /*6840*/  F2FP.BF16.F32.PACK_AB R25, R60, R117 ;  /* 0x000000753c19723e */ /* 0x000fe200000010ff */
[-C--:B-1----:R-:W-:Y:S01]  /*6850*/  FFMA.FTZ R5, R38, R72.reuse, -0.16845393180847167969 ;  /* 0xbe2c7f3026057423 */ /* 0x082fe20000010048 */
[----:B------:R-:W-:Y:S01]  /*6860*/  F2FP.BF16.F32.PACK_AB R26, R54, R111 ;  /* 0x0000006f361a723e */ /* 0x000fe200000010ff */
[----:B------:R-:W1:Y:S01]  /*6870*/  LDCU.64 UR4, c[0x0][0x3e0] ;  /* 0x00007c00ff0477ac */ /* 0x000e620008000a00 */
[----:B------:R-:W-:Y:S01]  /*6880*/  F2FP.BF16.F32.PACK_AB R27, R42, R87 ;  /* 0x000000572a1b723e */ /* 0x000fe200000010ff */
[----:B------:R-:W-:Y:S01]  /*6890*/  FFMA.FTZ R5, R38, R5, 0.1716887056827545166 ;  /* 0x3e2fcf2a26057423 */ /* 0x000fe20000010005 */
[----:B--2---:R-:W-:Y:S01]  /*68a0*/  IMAD R11, R14, 0x8, R121 ;  /* 0x000000080e0b7824 */ /* 0x004fe200078e0279 */
[----:B------:R-:W-:Y:S01]  /*68b0*/  F2FP.BF16.F32.PACK_AB R4, R66, R119 ;  /* 0x000000774204723e */ /* 0x000fe200000010ff */
[C---:B------:R-:W-:Y:S01]  /*68c0*/  FFMA.FTZ R8, R41.reuse, R72, -0.16845393180847167969 ;  /* 0xbe2c7f3029087423 */ /* 0x040fe20000010048 */
[----:B------:R-:W-:Y:S01]  /*68d0*/  FFMA.FTZ R5, R38, R5, -0.17900948226451873779 ;  /* 0xbe374e4326057423 */ /* 0x000fe20000010005 */
[----:B---3--:R-:W-:Y:S01]  /*68e0*/  IMAD R17, R14, 0x8, R11 ;  /* 0x000000080e117824 */ /* 0x008fe200078e020b */
[----:B------:R-:W-:Y:S01]  /*68f0*/  F2FP.BF16.F32.PACK_AB R6, R52, R93 ;  /* 0x0000005d3406723e */ /* 0x000fe200000010ff */
[----:B------:R2:W-:Y:S01]  /*6900*/  STS.128 [R36+0x180], R24 ;  /* 0x0001801824007388 */ /* 0x0005e20000000c00 */
[----:B------:R-:W-:Y:S01]  /*6910*/  FFMA.FTZ R5, R38, R5, 0.20512372255325317383 ;  /* 0x3e520bf426057423 */ /* 0x000fe20000010005 */
[----:B------:R-:W-:Y:S01]  /*6920*/  FFMA.FTZ R8, R41, R8, 0.1716887056827545166 ;  /* 0x3e2fcf2a29087423 */ /* 0x000fe20000010008 */
[----:B------:R-:W-:-:S02]  /*6930*/  LEA R19, R14, R17, 0x3 ;  /* 0x000000110e137211 */ /* 0x000fc400078e18ff */
[----:B------:R-:W-:Y:S01]  /*6940*/  FFMA.FTZ R5, R38, R5, -0.24046532809734344482 ;  /* 0xbe763c8b26057423 */ /* 0x000fe20000010005 */
[C---:B------:R-:W-:Y:S01]  /*6950*/  FFMA.FTZ R8, R41.reuse, R8, -0.17900948226451873779 ;  /* 0xbe374e4329087423 */ /* 0x040fe20000010008 */
[----:B------:R-:W-:Y:S01]  /*6960*/  ISETP.GE.U32.AND P4, PT, R34, 0x7f800000, PT ;  /* 0x7f8000002200780c */ /* 0x000fe20003f86070 */
[----:B0-----:R-:W-:Y:S02]  /*6970*/  IMAD R21, R14, 0x8, R19 ;  /* 0x000000080e157824 */ /* 0x001fe400078e0213 */
[----:B------:R-:W-:Y:S01]  /*6980*/  FFMA.FTZ R7, R38, R5, 0.28857114911079406738 ;  /* 0x3e93bf9926077423 */ /* 0x000fe20000010005 */
[----:B------:R-:W-:Y:S01]  /*6990*/  F2FP.BF16.F32.PACK_AB R5, R58, R113 ;  /* 0x000000713a05723e */ /* 0x000fe200000010ff */
[C---:B------:R-:W-:Y:S01]  /*69a0*/  FFMA.FTZ R8, R41.reuse, R8, 0.20512372255325317383 ;  /* 0x3e520bf429087423 */ /* 0x040fe20000010008 */
[----:B------:R-:W-:Y:S02]  /*69b0*/  IMAD R23, R14, 0x8, R21 ;  /* 0x000000080e177824 */ /* 0x000fe400078e0215 */
[----:B------:R-:W-:Y:S01]  /*69c0*/  FFMA.FTZ R7, R38, R7, -0.36067417263984680176 ;  /* 0xbeb8aa4926077423 */ /* 0x000fe20000010007 */
[----:B------:R-:W-:Y:S01]  /*69d0*/  FSETP.NEU.AND P2, PT, R2, RZ, PT ;  /* 0x000000ff0200720b */ /* 0x000fe20003f4d000 */
[----:B------:R-:W-:Y:S01]  /*69e0*/  FFMA.FTZ R8, R41, R8, -0.24046532809734344482 ;  /* 0xbe763c8b29087423 */ /* 0x000fe20000010008 */
[----:B------:R-:W-:-:S02]  /*69f0*/  IMAD R127, R14, 0x8, R23 ;  /* 0x000000080e7f7824 */ /* 0x000fc400078e0217 */
[----:B------:R-:W-:Y:S01]  /*6a00*/  FFMA.FTZ R9, R38, R7, 0.48089820146560668945 ;  /* 0x3ef6384a26097423 */ /* 0x000fe20000010007 */
[----:B------:R-:W-:Y:S01]  /*6a10*/  F2FP.BF16.F32.PACK_AB R7, R40, R85 ;  /* 0x000000552807723e */ /* 0x000fe200000010ff */
[C---:B------:R-:W-:Y:S01]  /*6a20*/  FFMA.FTZ R8, R41.reuse, R8, 0.28857114911079406738 ;  /* 0x3e93bf9929087423 */ /* 0x040fe20000010008 */
[----:B--2---:R-:W-:Y:S02]  /*6a30*/  IMAD R25, R14, 0x8, R127 ;  /* 0x000000080e197824 */ /* 0x004fe400078e027f */
[C---:B------:R-:W-:Y:S01]  /*6a40*/  FFMA.FTZ R9, R38.reuse, R9, -0.72134751081466674805 ;  /* 0xbf38aa3b26097423 */ /* 0x040fe20000010009 */
[----:B-1----:R-:W-:Y:S01]  /*6a50*/  UIMAD UR4, UR7, UR4, URZ ;  /* 0x00000004070472a4 */ /* 0x002fe2000f8e02ff */
[----:B------:R0:W-:Y:S01]  /*6a60*/  STS.128 [R36+0x380], R4 ;  /* 0x0003800424007388 */ /* 0x0001e20000000c00 */
[C---:B------:R-:W-:Y:S01]  /*6a70*/  FFMA.FTZ R8, R41.reuse, R8, -0.36067417263984680176 ;  /* 0xbeb8aa4929087423 */ /* 0x040fe20000010008 */
[----:B------:R-:W-:Y:S01]  /*6a80*/  FMUL R9, R38, R9 ;  /* 0x0000000926097220 */ /* 0x000fe20000400000 */
[----:B------:R-:W-:Y:S01]  /*6a90*/  ISETP.GE.U32.AND P5, PT, R48, 0x7f800000, PT ;  /* 0x7f8000003000780c */ /* 0x000fe20003fa6070 */
[----:B------:R-:W-:Y:S01]  /*6aa0*/  USHF.L.U32 UR8, UR4, 0x1, URZ ;  /* 0x0000000104087899 */ /* 0x000fe200080006ff */
[C---:B------:R-:W-:Y:S01]  /*6ab0*/  FFMA.FTZ R8, R41.reuse, R8, 0.48089820146560668945 ;  /* 0x3ef6384a29087423 */ /* 0x040fe20000010008 */
[----:B------:R-:W-:Y:S01]  /*6ac0*/  FMUL R9, R38, R9 ;  /* 0x0000000926097220 */ /* 0x000fe20000400000 */
[----:B------:R-:W-:Y:S01]  /*6ad0*/  BAR.SYNC.DEFER_BLOCKING 0x0 ;  /* 0x0000000000007b1d */ /* 0x000fe20000010000 */
[----:B------:R-:W-:Y:S01]  /*6ae0*/  FSETP.NEU.AND P3, PT, R28, RZ, PT ;  /* 0x000000ff1c00720b */ /* 0x000fe20003f6d000 */
[----:B------:R-:W-:Y:S01]  /*6af0*/  FFMA.FTZ R8, R41, R8, -0.72134751081466674805 ;  /* 0xbf38aa3b29087423 */ /* 0x000fe20000010008 */
[----:B------:R-:W-:-:S03]  /*6b00*/  FFMA.FTZ R9, R38, 1.4426950216293334961, R9 ;  /* 0x3fb8aa3b26097823 */ /* 0x000fc60000010009 */
[----:B------:R-:W-:Y:S01]  /*6b10*/  FMUL R8, R41, R8 ;  /* 0x0000000829087220 */ /* 0x000fe20000400000 */
[----:B------:R-:W-:Y:S01]  /*6b20*/  FADD R112, R30, R9 ;  /* 0x000000091e707221 */ /* 0x000fe20000000000 */
[C---:B0-----:R-:W-:Y:S01]  /*6b30*/  LEA R7, R14.reuse, R25, 0x3 ;  /* 0x000000190e077211 */ /* 0x041fe200078e18ff */
[-C--:B------:R-:W-:Y:S01]  /*6b40*/  FFMA.FTZ R4, R43, R72.reuse, -0.16845393180847167969 ;  /* 0xbe2c7f302b047423 */ /* 0x080fe20000010048 */
[----:B------:R-:W-:Y:S01]  /*6b50*/  FFMA.FTZ R6, R45, R72, -0.16845393180847167969 ;  /* 0xbe2c7f302d067423 */ /* 0x000fe20000010048 */
[----:B------:R-:W-:Y:S01]  /*6b60*/  FMUL R8, R41, R8 ;  /* 0x0000000829087220 */ /* 0x000fe20000400000 */
[----:B------:R-:W-:Y:S02]  /*6b70*/  @P1 IMAD.MOV.U32 R5, RZ, RZ, 0x7f800000 ;  /* 0x7f800000ff051424 */ /* 0x000fe400078e00ff */
[----:B------:R-:W-:Y:S01]  /*6b80*/  FFMA.FTZ R4, R43, R4, 0.1716887056827545166 ;  /* 0x3e2fcf2a2b047423 */ /* 0x000fe20000010004 */
[C---:B------:R-:W-:Y:S02]  /*6b90*/  IMAD R27, R14.reuse, 0x8, R7 ;  /* 0x000000080e1b7824 */ /* 0x040fe400078e0207 */
[----:B------:R-:W-:Y:S01]  /*6ba0*/  FFMA.FTZ R6, R45, R6, 0.1716887056827545166 ;  /* 0x3e2fcf2a2d067423 */ /* 0x000fe20000010006 */
[----:B------:R-:W-:Y:S01]  /*6bb0*/  FFMA.FTZ R41, R41, 1.4426950216293334961, R8 ;  /* 0x3fb8aa3b29297823 */ /* 0x000fe20000010008 */
[----:B------:R-:W-:Y:S01]  /*6bc0*/  FFMA.FTZ R4, R43, R4, -0.17900948226451873779 ;  /* 0xbe374e432b047423 */ /* 0x000fe20000010004 */
[----:B------:R-:W-:-:S02]  /*6bd0*/  IMAD R135, R14, 0x8, R27 ;  /* 0x000000080e877824 */ /* 0x000fc400078e021b */
[----:B------:R-:W-:Y:S01]  /*6be0*/  FFMA.FTZ R6, R45, R6, -0.17900948226451873779 ;  /* 0xbe374e432d067423 */ /* 0x000fe20000010006 */
[----:B------:R-:W0:Y:S01]  /*6bf0*/  LDC.64 R8, c[0x0][0x398] ;  /* 0x0000e600ff087b82 */ /* 0x000e220000000a00 */
[----:B------:R-:W-:Y:S01]  /*6c00*/  FFMA.FTZ R4, R43, R4, 0.20512372255325317383 ;  /* 0x3e520bf42b047423 */ /* 0x000fe20000010004 */
[----:B------:R-:W-:Y:S02]  /*6c10*/  IMAD R137, R14, 0x8, R135 ;  /* 0x000000080e897824 */ /* 0x000fe400078e0287 */
[----:B------:R-:W-:Y:S01]  /*6c20*/  FFMA.FTZ R6, R45, R6, 0.20512372255325317383 ;  /* 0x3e520bf42d067423 */ /* 0x000fe20000010006 */
[----:B------:R-:W-:Y:S01]  /*6c30*/  FADD R113, R32, R41 ;  /* 0x0000002920717221 */ /* 0x000fe20000000000 */
[----:B------:R-:W-:Y:S01]  /*6c40*/  FFMA.FTZ R4, R43, R4, -0.24046532809734344482 ;  /* 0xbe763c8b2b047423 */ /* 0x000fe20000010004 */
[----:B------:R-:W-:Y:S01]  /*6c50*/  @P6 MOV R41, 0x7f800000 ;  /* 0x7f80000000296802 */ /* 0x000fe20000000f00 */
[----:B------:R-:W-:Y:S01]  /*6c60*/  FFMA.FTZ R6, R45, R6, -0.24046532809734344482 ;  /* 0xbe763c8b2d067423 */ /* 0x000fe20000010006 */
[----:B------:R-:W-:Y:S01]  /*6c70*/  LEA R139, R14, R137, 0x3 ;  /* 0x000000890e8b7211 */ /* 0x000fe200078e18ff */
[----:B------:R-:W-:Y:S01]  /*6c80*/  FFMA.FTZ R4, R43, R4, 0.28857114911079406738 ;  /* 0x3e93bf992b047423 */ /* 0x000fe20000010004 */
[----:B------:R-:W-:Y:S01]  /*6c90*/  @P1 FFMA.FTZ R112, R28, R5, +INF ;  /* 0x7f8000001c701423 */ /* 0x000fe20000010005 */
[----:B------:R-:W-:Y:S01]  /*6ca0*/  FFMA.FTZ R6, R45, R6, 0.28857114911079406738 ;  /* 0x3e93bf992d067423 */ /* 0x000fe20000010006 */
[----:B------:R-:W-:Y:S01]  /*6cb0*/  @P6 FFMA.FTZ R113, R2, R41, +INF ;  /* 0x7f80000002716423 */ /* 0x000fe20000010029 */
[----:B------:R-:W-:-:S02]  /*6cc0*/  IMAD R141, R14, 0x8, R139 ;  /* 0x000000080e8d7824 */ /* 0x000fc400078e028b */
[----:B------:R-:W-:Y:S01]  /*6cd0*/  FFMA.FTZ R4, R43, R4, -0.36067417263984680176 ;  /* 0xbeb8aa492b047423 */ /* 0x000fe20000010004 */
[----:B------:R-:W-:Y:S01]  /*6ce0*/  FFMA.FTZ R6, R45, R6, -0.36067417263984680176 ;  /* 0xbeb8aa492d067423 */ /* 0x000fe20000010006 */
[----:B------:R-:W-:Y:S01]  /*6cf0*/  @P4 IMAD.MOV.U32 R5, RZ, RZ, 0x7f800000 ;  /* 0x7f800000ff054424 */ /* 0x000fe200078e00ff */
[----:B------:R-:W-:Y:S01]  /*6d00*/  FSETP.NEU.AND P1, PT, R34, RZ, PT ;  /* 0x000000ff2200720b */ /* 0x000fe20003f2d000 */
[----:B------:R-:W-:Y:S02]  /*6d10*/  IMAD R143, R14, 0x8, R141 ;  /* 0x000000080e8f7824 */ /* 0x000fe400078e028d */
[----:B------:R-:W-:Y:S01]  /*6d20*/  FFMA.FTZ R4, R43, R4, 0.48089820146560668945 ;  /* 0x3ef6384a2b047423 */ /* 0x000fe20000010004 */
[----:B------:R-:W-:Y:S01]  /*6d30*/  FFMA.FTZ R6, R45, R6, 0.48089820146560668945 ;  /* 0x3ef6384a2d067423 */ /* 0x000fe20000010006 */
[----:B------:R-:W-:Y:S01]  /*6d40*/  IMAD R2, R252, UR5, RZ ;  /* 0x00000005fc027c24 */ /* 0x000fe2000f8e02ff */
[----:B------:R-:W-:Y:S01]  /*6d50*/  UIMAD.WIDE UR4, UR4, 0x2, URZ ;  /* 0x00000002040478a5 */ /* 0x000fe2000f8e02ff */
[----:B------:R-:W-:-:S02]  /*6d60*/  IMAD R145, R14, 0x8, R143 ;  /* 0x000000080e917824 */ /* 0x000fc400078e028f */
[----:B------:R-:W-:Y:S01]  /*6d70*/  FFMA.FTZ R4, R43, R4, -0.72134751081466674805 ;  /* 0xbf38aa3b2b047423 */ /* 0x000fe20000010004 */
[----:B------:R-:W-:Y:S01]  /*6d80*/  FFMA.FTZ R6, R45, R6, -0.72134751081466674805 ;  /* 0xbf38aa3b2d067423 */ /* 0x000fe20000010006 */
[----:B------:R-:W-:Y:S01]  /*6d90*/  @P5 IMAD.MOV.U32 R41, RZ, RZ, 0x7f800000 ;  /* 0x7f800000ff295424 */ /* 0x000fe200078e00ff */
[----:B------:R-:W-:Y:S01]  /*6da0*/  FSEL R112, R112, -INF , P3 ;  /* 0xff80000070707808 */ /* 0x000fe20001800000 */
[----:B------:R-:W-:Y:S01]  /*6db0*/  FMUL R4, R43, R4 ;  /* 0x000000042b047220 */ /* 0x000fe20000400000 */
[C---:B------:R-:W-:Y:S01]  /*6dc0*/  LEA R147, R14.reuse, R145, 0x3 ;  /* 0x000000910e937211 */ /* 0x040fe200078e18ff */
[----:B------:R-:W-:Y:S01]  /*6dd0*/  FMUL R6, R45, R6 ;  /* 0x000000062d067220 */ /* 0x000fe20000400000 */
[----:B------:R-:W-:Y:S01]  /*6de0*/  FSEL R113, R113, -INF , P2 ;  /* 0xff80000071717808 */ /* 0x000fe20001000000 */
[----:B------:R-:W-:Y:S01]  /*6df0*/  FMUL R4, R43, R4 ;  /* 0x000000042b047220 */ /* 0x000fe20000400000 */
[----:B------:R-:W1:Y:S01]  /*6e00*/  LDCU UR4, c[0x0][0x3ec] ;  /* 0x00007d80ff0477ac */ /* 0x000e620008000800 */
[----:B------:R-:W-:-:S02]  /*6e10*/  IMAD R149, R14, 0x8, R147 ;  /* 0x000000080e957824 */ /* 0x000fc400078e0293 */
[----:B------:R-:W-:Y:S01]  /*6e20*/  FMUL R6, R45, R6 ;  /* 0x000000062d067220 */ /* 0x000fe20000400000 */
[----:B------:R-:W-:Y:S01]  /*6e30*/  FFMA.FTZ R43, R43, 1.4426950216293334961, R4 ;  /* 0x3fb8aa3b2b2b7823 */ /* 0x000fe20000010004 */
[----:B------:R-:W-:Y:S01]  /*6e40*/  FFMA R112, R112, 0.69314718246459960938, R157 ;  /* 0x3f31721870707823 */ /* 0x000fe2000000009d */
[----:B------:R-:W-:Y:S02]  /*6e50*/  IMAD R151, R14, 0x8, R149 ;  /* 0x000000080e977824 */ /* 0x000fe400078e0295 */
[----:B------:R-:W-:Y:S01]  /*6e60*/  FFMA.FTZ R6, R45, 1.4426950216293334961, R6 ;  /* 0x3fb8aa3b2d067823 */ /* 0x000fe20000010006 */
[----:B------:R-:W-:Y:S01]  /*6e70*/  FADD R114, R114, R43 ;  /* 0x0000002b72727221 */ /* 0x000fe20000000000 */
[----:B------:R-:W-:Y:S01]  /*6e80*/  @P4 FFMA.FTZ R114, R34, R5, +INF ;  /* 0x7f80000022724423 */ /* 0x000fe20000010005 */
[----:B------:R-:W-:Y:S02]  /*6e90*/  IMAD R153, R14, 0x8, R151 ;  /* 0x000000080e997824 */ /* 0x000fe400078e0297 */
[----:B------:R-:W-:Y:S01]  /*6ea0*/  FADD R115, R115, R6 ;  /* 0x0000000673737221 */ /* 0x000fe20000000000 */
[----:B------:R-:W-:-:S02]  /*6eb0*/  IMAD.SHL.U32 R5, R2, 0x2, RZ ;  /* 0x0000000202057824 */ /* 0x000fc400078e00ff */
[----:B------:R-:W-:Y:S01]  /*6ec0*/  @P5 FFMA.FTZ R115, R48, R41, +INF ;  /* 0x7f80000030735423 */ /* 0x000fe20000010029 */
[----:B------:R-:W-:Y:S01]  /*6ed0*/  IMAD.HI R2, R2, 0x2, RZ ;  /* 0x0000000202027827 */ /* 0x000fe200078e02ff */
[----:B------:R-:W-:-:S03]  /*6ee0*/  LEA R155, R14, R153, 0x3 ;  /* 0x000000990e9b7211 */ /* 0x000fc600078e18ff */
[----:B------:R-:W-:Y:S01]  /*6ef0*/  FFMA R113, R113, 0.69314718246459960938, R156 ;  /* 0x3f31721871717823 */ /* 0x000fe2000000009c */
[----:B0-----:R-:W-:Y:S02]  /*6f00*/  IADD3 R158, P4, P6, R5, UR8, R8 ;  /* 0x00000008059e7c10 */ /* 0x001fe4000fe9e008 */
[----:B------:R-:W-:Y:S01]  /*6f10*/  FSEL R114, R114, -INF , P1 ;  /* 0xff80000072727808 */ /* 0x000fe20000800000 */
[----:B------:R-:W-:Y:S01]  /*6f20*/  IMAD R159, R14, 0x8, R155 ;  /* 0x000000080e9f7824 */ /* 0x000fe200078e029b */
[----:B------:R-:W-:Y:S01]  /*6f30*/  IADD3.X R176, PT, PT, R2, UR5, R9, P4, P6 ;  /* 0x0000000502b07c10 */ /* 0x000fe2000a7ec409 */
[----:B-1----:R-:W-:Y:S01]  /*6f40*/  UIMAD UR4, UR7, UR4, URZ ;  /* 0x00000004070472a4 */ /* 0x002fe2000f8e02ff */
[-C--:B------:R-:W-:Y:S01]  /*6f50*/  LEA R40, P6, R15, R158.reuse, 0x1 ;  /* 0x0000009e0f287211 */ /* 0x080fe200078c08ff */
[----:B------:R-:W-:Y:S01]  /*6f60*/  IMAD R163, R14, 0x8, R159 ;  /* 0x000000080ea37824 */ /* 0x000fe200078e029f */
[----:B------:R-:W-:Y:S01]  /*6f70*/  LEA R2, P4, R3, R158, 0x1 ;  /* 0x0000009e03027211 */ /* 0x000fe200078808ff */
[----:B------:R-:W-:Y:S01]  /*6f80*/  FFMA R114, R114, 0.69314718246459960938, R13 ;  /* 0x3f31721872727823 */ /* 0x000fe2000000000d */
[----:B------:R-:W-:Y:S01]  /*6f90*/  LEA.HI.X.SX32 R41, R15, R176, 0x1, P6 ;  /* 0x000000b00f297211 */ /* 0x000fe200030f0eff */
[C---:B------:R-:W-:Y:S01]  /*6fa0*/  IMAD R165, R14.reuse, 0x8, R163 ;  /* 0x000000080ea57824 */ /* 0x040fe200078e02a3 */
[----:B------:R-:W-:Y:S01]  /*6fb0*/  LEA R44, P6, R33, R158, 0x1 ;  /* 0x0000009e212c7211 */ /* 0x000fe200078c08ff */
[----:B------:R-:W-:Y:S01]  /*6fc0*/  USHF.L.U32 UR7, UR4, 0x2, URZ ;  /* 0x0000000204077899 */ /* 0x000fe200080006ff */
[----:B------:R-:W-:Y:S01]  /*6fd0*/  LEA.HI.X.SX32 R3, R3, R176, 0x1, P4 ;  /* 0x000000b003037211 */ /* 0x000fe200020f0eff */
[----:B------:R-:W-:Y:S01]  /*6fe0*/  IMAD R169, R14, 0x8, R165 ;  /* 0x000000080ea97824 */ /* 0x000fe200078e02a5 */
[----:B------:R-:W-:Y:S01]  /*6ff0*/  LEA R42, P4, R31, R158, 0x1 ;  /* 0x0000009e1f2a7211 */ /* 0x000fe200078808ff */
[----:B------:R-:W-:Y:S01]  /*7000*/  UIMAD.WIDE UR4, UR4, 0x4, URZ ;  /* 0x00000004040478a5 */ /* 0x000fe2000f8e02ff */
[----:B------:R-:W-:-:S02]  /*7010*/  LEA.HI.X.SX32 R45, R33, R176, 0x1, P6 ;  /* 0x000000b0212d7211 */ /* 0x000fc400030f0eff */
[C---:B------:R-:W-:Y:S02]  /*7020*/  LEA R171, R14.reuse, R169, 0x3 ;  /* 0x000000a90eab7211 */ /* 0x040fe400078e18ff */
[----:B------:R-:W-:Y:S02]  /*7030*/  LEA R90, P6, R39, R158, 0x1 ;  /* 0x0000009e275a7211 */ /* 0x000fe400078c08ff */
[----:B------:R-:W-:Y:S01]  /*7040*/  LEA.HI.X.SX32 R43, R31, R176, 0x1, P4 ;  /* 0x000000b01f2b7211 */ /* 0x000fe200020f0eff */
[C---:B------:R-:W-:Y:S01]  /*7050*/  IMAD R173, R14.reuse, 0x8, R171 ;  /* 0x000000080ead7824 */ /* 0x040fe200078e02ab */
[----:B------:R-:W-:Y:S02]  /*7060*/  LEA R86, P4, R37, R158, 0x1 ;  /* 0x0000009e25567211 */ /* 0x000fe400078808ff */
[----:B------:R-:W-:Y:S02]  /*7070*/  LEA.HI.X.SX32 R91, R39, R176, 0x1, P6 ;  /* 0x000000b0275b7211 */ /* 0x000fe400030f0eff */
[----:B------:R-:W-:-:S02]  /*7080*/  LEA R175, R14, R173, 0x3 ;  /* 0x000000ad0eaf7211 */ /* 0x000fc400078e18ff */
[----:B------:R-:W-:Y:S02]  /*7090*/  LEA R52, P6, R53, R158, 0x1 ;  /* 0x0000009e35347211 */ /* 0x000fe400078c08ff */
[----:B------:R-:W-:Y:S01]  /*70a0*/  LEA.HI.X.SX32 R87, R37, R176, 0x1, P4 ;  /* 0x000000b025577211 */ /* 0x000fe200020f0eff */
[----:B------:R-:W-:Y:S01]  /*70b0*/  IMAD R174, R14, 0x8, R175 ;  /* 0x000000080eae7824 */ /* 0x000fe200078e02af */
[-C--:B------:R-:W-:Y:S01]  /*70c0*/  LEA R14, P5, R29, R158.reuse, 0x1 ;  /* 0x0000009e1d0e7211 */ /* 0x080fe200078a08ff */
[----:B------:R-:W-:Y:S01]  /*70d0*/  LDS.128 R36, [R0+UR6+0x1c00] ;  /* 0x001c000600247984 */ /* 0x000fe20008000c00 */
[----:B------:R-:W-:Y:S02]  /*70e0*/  LEA R50, P4, R51, R158, 0x1 ;  /* 0x0000009e33327211 */ /* 0x000fe400078808ff */
[----:B------:R-:W-:Y:S02]  /*70f0*/  LEA.HI.X.SX32 R15, R29, R176, 0x1, P5 ;  /* 0x000000b01d0f7211 */ /* 0x000fe400028f0eff */
[----:B------:R-:W-:Y:S01]  /*7100*/  LEA R84, P5, R35, R158, 0x1 ;  /* 0x0000009e23547211 */ /* 0x000fe200078a08ff */
[----:B------:R-:W0:Y:S01]  /*7110*/  LDS.128 R28, [R0+UR6+0x1400] ;  /* 0x00140006001c7984 */ /* 0x000e220008000c00 */
[----:B------:R-:W-:-:S02]  /*7120*/  LEA.HI.X.SX32 R53, R53, R176, 0x1, P6 ;  /* 0x000000b035357211 */ /* 0x000fc400030f0eff */
[----:B------:R-:W-:Y:S02]  /*7130*/  LEA.HI.X.SX32 R85, R35, R176, 0x1, P5 ;  /* 0x000000b023557211 */ /* 0x000fe400028f0eff */
[-C--:B------:R-:W-:Y:S01]  /*7140*/  LEA R92, P5, R49, R158.reuse, 0x1 ;  /* 0x0000009e315c7211 */ /* 0x080fe200078a08ff */
[----:B------:R-:W-:Y:S01]  /*7150*/  LDS.128 R32, [R0+UR6+0x1800] ;  /* 0x0018000600207984 */ /* 0x000fe20008000c00 */
[----:B------:R-:W-:Y:S02]  /*7160*/  LEA R58, P6, R59, R158, 0x1 ;  /* 0x0000009e3b3a7211 */ /* 0x000fe400078c08ff */
[----:B------:R-:W-:Y:S02]  /*7170*/  LEA.HI.X.SX32 R93, R49, R176, 0x1, P5 ;  /* 0x000000b0315d7211 */ /* 0x000fe400028f0eff */
[----:B------:R-:W-:Y:S02]  /*7180*/  LEA R54, P5, R55, R158, 0x1 ;  /* 0x0000009e37367211 */ /* 0x000fe400078a08ff */
[----:B------:R-:W-:-:S02]  /*7190*/  LEA.HI.X.SX32 R51, R51, R176, 0x1, P4 ;  /* 0x000000b033337211 */ /* 0x000fc400020f0eff */
[----:B------:R-:W-:Y:S02]  /*71a0*/  LEA.HI.X.SX32 R55, R55, R176, 0x1, P5 ;  /* 0x000000b037377211 */ /* 0x000fe400028f0eff */
[-C--:B------:R-:W-:Y:S02]  /*71b0*/  LEA R56, P4, R57, R158.reuse, 0x1 ;  /* 0x0000009e39387211 */ /* 0x080fe400078808ff */
        /* <DEDUP_REMOVED lines=52> */
[----:B------:R-:W-:Y:S01]  /*7500*/  LEA.HI.X.SX32 R121, R19, R176, 0x1, P5 ;  /* 0x000000b013797211 */ /* 0x000fe200028f0eff */
[----:B------:R-:W-:Y:S01]  /*7510*/  LDS.128 R8, [R0+UR6+0x400] ;  /* 0x0004000600087984 */ /* 0x000fe20008000c00 */
[-C--:B------:R-:W-:Y:S02]  /*7520*/  LEA R122, P4, R21, R158.reuse, 0x1 ;  /* 0x0000009e157a7211 */ /* 0x080fe400078808ff */
[----:B------:R-:W-:Y:S01]  /*7530*/  LEA R126, P5, R127, R158, 0x1 ;  /* 0x0000009e7f7e7211 */ /* 0x000fe200078a08ff */
[----:B------:R-:W-:Y:S01]  /*7540*/  LDS.128 R16, [R0+UR6+0x800] ;  /* 0x0008000600107984 */ /* 0x000fe20008000c00 */
[----:B------:R-:W-:Y:S02]  /*7550*/  LEA.HI.X.SX32 R125, R23, R176, 0x1, P6 ;  /* 0x000000b0177d7211 */ /* 0x000fe400030f0eff */
[----:B------:R-:W-:Y:S02]  /*7560*/  LEA R130, P6, R7, R158, 0x1 ;  /* 0x0000009e07827211 */ /* 0x000fe400078c08ff */
[----:B------:R-:W-:-:S02]  /*7570*/  LEA.HI.X.SX32 R123, R21, R176, 0x1, P4 ;  /* 0x000000b0157b7211 */ /* 0x000fc400020f0eff */
[----:B------:R-:W-:Y:S01]  /*7580*/  LEA.HI.X.SX32 R127, R127, R176, 0x1, P5 ;  /* 0x000000b07f7f7211 */ /* 0x000fe200028f0eff */
[----:B------:R-:W-:Y:S01]  /*7590*/  LDS.128 R20, [R0+UR6+0xc00] ;  /* 0x000c000600147984 */ /* 0x000fe20008000c00 */
[-C--:B------:R-:W-:Y:S02]  /*75a0*/  LEA R128, P4, R25, R158.reuse, 0x1 ;  /* 0x0000009e19807211 */ /* 0x080fe400078808ff */
[----:B------:R-:W-:Y:S02]  /*75b0*/  LEA R132, P5, R27, R158, 0x1 ;  /* 0x0000009e1b847211 */ /* 0x000fe400078a08ff */
[-C--:B------:R-:W-:Y:S02]  /*75c0*/  LEA.HI.X.SX32 R131, R7, R176.reuse, 0x1, P6 ;  /* 0x000000b007837211 */ /* 0x080fe400030f0eff */
[----:B------:R-:W1:Y:S01]  /*75d0*/  LDS.128 R4, [R0+UR6] ;  /* 0x0000000600047984 */ /* 0x000e620008000c00 */
[-C--:B------:R-:W-:Y:S02]  /*75e0*/  LEA.HI.X.SX32 R129, R25, R176.reuse, 0x1, P4 ;  /* 0x000000b019817211 */ /* 0x080fe400020f0eff */
[----:B------:R-:W-:-:S02]  /*75f0*/  LEA.HI.X.SX32 R133, R27, R176, 0x1, P5 ;  /* 0x000000b01b857211 */ /* 0x000fc400028f0eff */
[----:B------:R2:W3:Y:S01]  /*7600*/  LDS.128 R24, [R0+UR6+0x1000] ;  /* 0x0010000600187984 */ /* 0x0004e20008000c00 */
[-C--:B------:R-:W-:Y:S02]  /*7610*/  LEA R136, P6, R137, R158.reuse, 0x1 ;  /* 0x0000009e89887211 */ /* 0x080fe400078c08ff */
[----:B------:R-:W-:Y:S02]  /*7620*/  LEA R134, P4, R135, R158, 0x1 ;  /* 0x0000009e87867211 */ /* 0x000fe400078808ff */
[----:B------:R-:W-:Y:S02]  /*7630*/  LEA.HI.X.SX32 R137, R137, R176, 0x1, P6 ;  /* 0x000000b089897211 */ /* 0x000fe400030f0eff */
[----:B------:R-:W-:Y:S02]  /*7640*/  LEA R142, P6, R143, R158, 0x1 ;  /* 0x0000009e8f8e7211 */ /* 0x000fe400078c08ff */
[----:B0-----:R-:W-:Y:S02]  /*7650*/  PRMT R49, R29, 0x7632, R49 ;  /* 0x000076321d317816 */ /* 0x001fe40000000031 */
[----:B------:R-:W-:-:S02]  /*7660*/  LEA.HI.X.SX32 R143, R143, R176, 0x1, P6 ;  /* 0x000000b08f8f7211 */ /* 0x000fc400030f0eff */
[-C--:B------:R-:W-:Y:S02]  /*7670*/  LEA R148, P6, R149, R158.reuse, 0x1 ;  /* 0x0000009e95947211 */ /* 0x080fe400078c08ff */
[----:B------:R-:W-:Y:S02]  /*7680*/  LEA R138, P5, R139, R158, 0x1 ;  /* 0x0000009e8b8a7211 */ /* 0x000fe400078a08ff */
[----:B------:R-:W-:Y:S02]  /*7690*/  LEA.HI.X.SX32 R149, R149, R176, 0x1, P6 ;  /* 0x000000b095957211 */ /* 0x000fe400030f0eff */
[----:B------:R-:W-:Y:S02]  /*76a0*/  LEA R154, P6, R155, R158, 0x1 ;  /* 0x0000009e9b9a7211 */ /* 0x000fe400078c08ff */
[-C--:B------:R-:W-:Y:S02]  /*76b0*/  LEA.HI.X.SX32 R135, R135, R176.reuse, 0x1, P4 ;  /* 0x000000b087877211 */ /* 0x080fe400020f0eff */
[----:B------:R-:W-:-:S02]  /*76c0*/  LEA.HI.X.SX32 R155, R155, R176, 0x1, P6 ;  /* 0x000000b09b9b7211 */ /* 0x000fc400030f0eff */
[-C--:B------:R-:W-:Y:S02]  /*76d0*/  LEA R166, P6, R165, R158.reuse, 0x1 ;  /* 0x0000009ea5a67211 */ /* 0x080fe400078c08ff */
[----:B------:R-:W-:Y:S02]  /*76e0*/  LEA R140, P4, R141, R158, 0x1 ;  /* 0x0000009e8d8c7211 */ /* 0x000fe400078808ff */
[----:B------:R-:W-:Y:S02]  /*76f0*/  LEA.HI.X.SX32 R167, R165, R176, 0x1, P6 ;  /* 0x000000b0a5a77211 */ /* 0x000fe400030f0eff */
[----:B------:R-:W-:Y:S02]  /*7700*/  LEA R172, P6, R173, R158, 0x1 ;  /* 0x0000009eadac7211 */ /* 0x000fe400078c08ff */
[----:B------:R-:W-:Y:S01]  /*7710*/  LEA.HI.X.SX32 R139, R139, R176, 0x1, P5 ;  /* 0x000000b08b8b7211 */ /* 0x000fe200028f0eff */
[----:B-1----:R0:W-:Y:S01]  /*7720*/  STG.E.U16 desc[UR10][R2.64], R4 ;  /* 0x0000000402007986 */ /* 0x0021e2000c10150a */
[----:B--2---:R-:W-:-:S02]  /*7730*/  PRMT R0, R4, 0x7632, R0 ;  /* 0x0000763204007816 */ /* 0x004fc40000000000 */
[----:B------:R-:W-:Y:S01]  /*7740*/  LEA.HI.X.SX32 R173, R173, R176, 0x1, P6 ;  /* 0x000000b0adad7211 */ /* 0x000fe200030f0eff */
[----:B------:R1:W-:Y:S01]  /*7750*/  STG.E.U16 desc[UR10][R40.64], R8 ;  /* 0x0000000828007986 */ /* 0x0003e2000c10150a */
[----:B------:R-:W-:Y:S02]  /*7760*/  FSETP.NEU.AND P6, PT, R48, RZ, PT ;  /* 0x000000ff3000720b */ /* 0x000fe40003fcd000 */
[----:B---3--:R-:W-:Y:S01]  /*7770*/  PRMT R48, R25, 0x7632, R48 ;  /* 0x0000763219307816 */ /* 0x008fe20000000030 */
[----:B------:R-:W-:Y:S01]  /*7780*/  STG.E.U16 desc[UR10][R14.64], R16 ;  /* 0x000000100e007986 */ /* 0x000fe2000c10150a */
[----:B------:R-:W-:Y:S02]  /*7790*/  LEA R144, P5, R145, R158, 0x1 ;  /* 0x0000009e91907211 */ /* 0x000fe400078a08ff */
[----:B------:R-:W-:Y:S01]  /*77a0*/  LEA.HI.X.SX32 R141, R141, R176, 0x1, P4 ;  /* 0x000000b08d8d7211 */ /* 0x000fe200020f0eff */
[----:B------:R-:W-:Y:S01]  /*77b0*/  STG.E.U16 desc[UR10][R42.64], R20 ;  /* 0x000000142a007986 */ /* 0x000fe2000c10150a */
[----:B0-----:R-:W-:-:S02]  /*77c0*/  PRMT R3, R8, 0x7632, R3 ;  /* 0x0000763208037816 */ /* 0x001fc40000000003 */
[----:B------:R-:W-:Y:S01]  /*77d0*/  PRMT R2, R16, 0x7632, R2 ;  /* 0x0000763210027816 */ /* 0x000fe20000000002 */
[----:B------:R0:W-:Y:S01]  /*77e0*/  STG.E.U16 desc[UR10][R44.64], R24 ;  /* 0x000000182c007986 */ /* 0x0001e2000c10150a */
[----:B------:R-:W-:Y:S02]  /*77f0*/  PRMT R4, R20, 0x7632, R4 ;  /* 0x0000763214047816 */ /* 0x000fe40000000004 */
[----:B-1----:R-:W-:Y:S01]  /*7800*/  PRMT R41, R9, 0x7632, R41 ;  /* 0x0000763209297816 */ /* 0x002fe20000000029 */
[----:B------:R1:W-:Y:S01]  /*7810*/  STG.E.U16 desc[UR10][R84.64], R28 ;  /* 0x0000001c54007986 */ /* 0x0003e2000c10150a */
[----:B------:R-:W-:Y:S02]  /*7820*/  LEA R146, P4, R147, R158, 0x1 ;  /* 0x0000009e93927211 */ /* 0x000fe400078808ff */
[----:B------:R-:W-:Y:S01]  /*7830*/  LEA.HI.X.SX32 R145, R145, R176, 0x1, P5 ;  /* 0x000000b091917211 */ /* 0x000fe200028f0eff */
[----:B------:R2:W-:Y:S01]  /*7840*/  STG.E.U16 desc[UR10][R86.64], R32 ;  /* 0x0000002056007986 */ /* 0x0005e2000c10150a */
[----:B------:R-:W-:-:S02]  /*7850*/  LEA R150, P5, R151, R158, 0x1 ;  /* 0x0000009e97967211 */ /* 0x000fc400078a08ff */
[----:B------:R-:W-:Y:S01]  /*7860*/  LEA.HI.X.SX32 R147, R147, R176, 0x1, P4 ;  /* 0x000000b093937211 */ /* 0x000fe200020f0eff */
[----:B------:R3:W-:Y:S01]  /*7870*/  STG.E.U16 desc[UR10][R90.64], R36 ;  /* 0x000000245a007986 */ /* 0x0007e2000c10150a */
[----:B0-----:R-:W-:Y:S02]  /*7880*/  PRMT R24, R24, 0x7632, R24 ;  /* 0x0000763218187816 */ /* 0x001fe40000000018 */
[----:B------:R-:W-:Y:S01]  /*7890*/  PRMT R44, R17, 0x7632, R44 ;  /* 0x00007632112c7816 */ /* 0x000fe2000000002c */
[----:B------:R0:W-:Y:S01]  /*78a0*/  STG.E.U16 desc[UR10][R92.64], R0 ;  /* 0x000000005c007986 */ /* 0x0001e2000c10150a */
[----:B-1----:R-:W-:Y:S02]  /*78b0*/  PRMT R28, R28, 0x7632, R28 ;  /* 0x000076321c1c7816 */ /* 0x002fe4000000001c */
[----:B------:R-:W-:Y:S01]  /*78c0*/  LEA R152, P4, R153, R158, 0x1 ;  /* 0x0000009e99987211 */ /* 0x000fe200078808ff */
[----:B------:R1:W-:Y:S01]  /*78d0*/  STG.E.U16 desc[UR10][R50.64], R3 ;  /* 0x0000000332007986 */ /* 0x0003e2000c10150a */
[----:B--2---:R-:W-:-:S02]  /*78e0*/  PRMT R32, R32, 0x7632, R32 ;  /* 0x0000763220207816 */ /* 0x004fc40000000020 */
[----:B------:R-:W-:Y:S01]  /*78f0*/  LEA.HI.X.SX32 R151, R151, R176, 0x1, P5 ;  /* 0x000000b097977211 */ /* 0x000fe200028f0eff */
[----:B------:R2:W-:Y:S01]  /*7900*/  STG.E.U16 desc[UR10][R52.64], R2 ;  /* 0x0000000234007986 */ /* 0x0005e2000c10150a */
[----:B---3--:R-:W-:Y:S02]  /*7910*/  PRMT R36, R36, 0x7632, R36 ;  /* 0x0000763224247816 */ /* 0x008fe40000000024 */
[----:B------:R-:W-:Y:S01]  /*7920*/  LEA R160, P5, R159, R158, 0x1 ;  /* 0x0000009e9fa07211 */ /* 0x000fe200078a08ff */
[----:B------:R-:W-:Y:S01]  /*7930*/  STG.E.U16 desc[UR10][R54.64], R4 ;  /* 0x0000000436007986 */ /* 0x000fe2000c10150a */
[----:B0-----:R-:W-:Y:S02]  /*7940*/  PRMT R0, R5, 0x7632, R0 ;  /* 0x0000763205007816 */ /* 0x001fe40000000000 */
[----:B------:R-:W-:Y:S01]  /*7950*/  LEA.HI.X.SX32 R153, R153, R176, 0x1, P4 ;  /* 0x000000b099997211 */ /* 0x000fe200020f0eff */
[----:B------:R-:W-:Y:S01]  /*7960*/  STG.E.U16 desc[UR10][R56.64], R24 ;  /* 0x0000001838007986 */ /* 0x000fe2000c10150a */
[----:B-1----:R-:W-:Y:S01]  /*7970*/  PRMT R50, R33, 0x7632, R50 ;  /* 0x0000763221327816 */ /* 0x002fe20000000032 */
[C---:B------:R-:W-:Y:S01]  /*7980*/  IMAD.SHL.U32 R3, R252.reuse, 0x4, RZ ;  /* 0x00000004fc037824 */ /* 0x040fe200078e00ff */
[----:B------:R-:W-:Y:S01]  /*7990*/  PRMT R51, R37, 0x7632, R51 ;  /* 0x0000763225337816 */ /* 0x000fe20000000033 */
[----:B------:R-:W-:Y:S01]  /*79a0*/  STG.E.U16 desc[UR10][R58.64], R28 ;  /* 0x0000001c3a007986 */ /* 0x000fe2000c10150a */
[----:B--2---:R-:W-:Y:S01]  /*79b0*/  PRMT R2, R21, 0x7632, R2 ;  /* 0x0000763215027816 */ /* 0x004fe20000000002 */
[----:B------:R-:W-:Y:S01]  /*79c0*/  IMAD.HI R252, R252, 0x4, RZ ;  /* 0x00000004fcfc7827 */ /* 0x000fe200078e02ff */
[----:B------:R-:W-:Y:S01]  /*79d0*/  LEA R162, P4, R163, R158, 0x1 ;  /* 0x0000009ea3a27211 */ /* 0x000fe200078808ff */
[----:B------:R0:W-:Y:S01]  /*79e0*/  STG.E.U16 desc[UR10][R64.64], R32 ;  /* 0x0000002040007986 */ /* 0x0001e2000c10150a */
[----:B------:R-:W-:-:S02]  /*79f0*/  LEA.HI.X.SX32 R161, R159, R176, 0x1, P5 ;  /* 0x000000b09fa17211 */ /* 0x000fc400028f0eff */
[----:B------:R-:W-:Y:S01]  /*7a00*/  LEA R164, P5, R169, R158, 0x1 ;  /* 0x0000009ea9a47211 */ /* 0x000fe200078a08ff */
[----:B------:R-:W-:Y:S01]  /*7a10*/  STG.E.U16 desc[UR10][R70.64], R36 ;  /* 0x0000002446007986 */ /* 0x000fe2000c10150a */
[----:B------:R-:W-:Y:S02]  /*7a20*/  LEA.HI.X.SX32 R163, R163, R176, 0x1, P4 ;  /* 0x000000b0a3a37211 */ /* 0x000fe400020f0eff */
[----:B------:R-:W-:Y:S01]  /*7a30*/  LEA R168, P4, R171, R158, 0x1 ;  /* 0x0000009eaba87211 */ /* 0x000fe200078808ff */
[----:B------:R1:W-:Y:S01]  /*7a40*/  STG.E.U16 desc[UR10][R62.64], R5 ;  /* 0x000000053e007986 */ /* 0x0003e2000c10150a */
[----:B------:R-:W-:Y:S02]  /*7a50*/  LEA.HI.X.SX32 R165, R169, R176, 0x1, P5 ;  /* 0x000000b0a9a57211 */ /* 0x000fe400028f0eff */
[----:B------:R-:W-:Y:S01]  /*7a60*/  LEA R170, P5, R175, R158, 0x1 ;  /* 0x0000009eafaa7211 */ /* 0x000fe200078a08ff */
[----:B------:R2:W-:Y:S01]  /*7a70*/  STG.E.U16 desc[UR10][R68.64], R9 ;  /* 0x0000000944007986 */ /* 0x0005e2000c10150a */
[----:B0-----:R-:W-:-:S02]  /*7a80*/  PRMT R64, R18, 0x7632, R64 ;  /* 0x0000763212407816 */ /* 0x001fc40000000040 */
[----:B------:R-:W-:Y:S01]  /*7a90*/  PRMT R65, R22, 0x7632, R65 ;  /* 0x0000763216417816 */ /* 0x000fe20000000041 */
[----:B------:R-:W-:Y:S01]  /*7aa0*/  STG.E.U16 desc[UR10][R60.64], R17 ;  /* 0x000000113c007986 */ /* 0x000fe2000c10150a */
[----:B------:R-:W-:Y:S02]  /*7ab0*/  LEA.HI.X.SX32 R169, R171, R176, 0x1, P4 ;  /* 0x000000b0aba97211 */ /* 0x000fe400020f0eff */
[----:B------:R-:W-:Y:S01]  /*7ac0*/  LEA R158, P4, R174, R158, 0x1 ;  /* 0x0000009eae9e7211 */ /* 0x000fe200078808ff */
[----:B------:R0:W-:Y:S01]  /*7ad0*/  STG.E.U16 desc[UR10][R66.64], R21 ;  /* 0x0000001542007986 */ /* 0x0001e2000c10150a */
[----:B-1----:R-:W-:Y:S01]  /*7ae0*/  PRMT R62, R6, 0x7632, R62 ;  /* 0x00007632063e7816 */ /* 0x002fe2000000003e */
[----:B------:R-:W1:Y:S01]  /*7af0*/  LDC.64 R4, c[0x0][0x3a0] ;  /* 0x0000e800ff047b82 */ /* 0x000e620000000a00 */
[----:B------:R-:W-:Y:S01]  /*7b00*/  PRMT R63, R10, 0x7632, R63 ;  /* 0x000076320a3f7816 */ /* 0x000fe2000000003f */
[----:B------:R-:W-:Y:S01]  /*7b10*/  STG.E.U16 desc[UR10][R72.64], R25 ;  /* 0x0000001948007986 */ /* 0x000fe2000c10150a */
[----:B--2---:R-:W-:-:S02]  /*7b20*/  PRMT R68, R34, 0x7632, R68 ;  /* 0x0000763222447816 */ /* 0x004fc40000000044 */
[----:B------:R-:W-:Y:S01]  /*7b30*/  PRMT R69, R38, 0x7632, R69 ;  /* 0x0000763226457816 */ /* 0x000fe20000000045 */
[----:B------:R-:W-:Y:S01]  /*7b40*/  STG.E.U16 desc[UR10][R74.64], R29 ;  /* 0x0000001d4a007986 */ /* 0x000fe2000c10150a */
[----:B------:R-:W-:Y:S02]  /*7b50*/  PRMT R84, R27, 0x7632, R84 ;  /* 0x000076321b547816 */ /* 0x000fe40000000054 */
[----:B------:R-:W-:Y:S01]  /*7b60*/  PRMT R86, R31, 0x7632, R86 ;  /* 0x000076321f567816 */ /* 0x000fe20000000056 */
[----:B------:R2:W-:Y:S01]  /*7b70*/  STG.E.U16 desc[UR10][R80.64], R33 ;  /* 0x0000002150007986 */ /* 0x0005e2000c10150a */
[----:B0-----:R-:W-:Y:S02]  /*7b80*/  PRMT R66, R26, 0x7632, R66 ;  /* 0x000076321a427816 */ /* 0x001fe40000000042 */
[----:B------:R-:W-:Y:S01]  /*7b90*/  PRMT R67, R30, 0x7632, R67 ;  /* 0x000076321e437816 */ /* 0x000fe20000000043 */
[----:B------:R-:W-:Y:S01]  /*7ba0*/  STG.E.U16 desc[UR10][R76.64], R37 ;  /* 0x000000254c007986 */ /* 0x000fe2000c10150a */
[----:B------:R-:W-:-:S02]  /*7bb0*/  LEA.HI.X.SX32 R171, R175, R176, 0x1, P5 ;  /* 0x000000b0afab7211 */ /* 0x000fc400028f0eff */
[----:B------:R-:W-:Y:S01]  /*7bc0*/  PRMT R85, R35, 0x7632, R85 ;  /* 0x0000763223557816 */ /* 0x000fe20000000055 */
[----:B------:R0:W-:Y:S01]  /*7bd0*/  STG.E.U16 desc[UR10][R78.64], R0 ;  /* 0x000000004e007986 */ /* 0x0001e2000c10150a */
[----:B------:R-:W-:Y:S02]  /*7be0*/  LEA.HI.X.SX32 R159, R174, R176, 0x1, P4 ;  /* 0x000000b0ae9f7211 */ /* 0x000fe400020f0eff */
[----:B------:R-:W-:Y:S01]  /*7bf0*/  FSEL R115, R115, -INF , P6 ;  /* 0xff80000073737808 */ /* 0x000fe20003000000 */
[----:B------:R3:W-:Y:S01]  /*7c00*/  STG.E.U16 desc[UR10][R82.64], R41 ;  /* 0x0000002952007986 */ /* 0x0007e2000c10150a */
[----:B--2---:R-:W-:Y:S02]  /*7c10*/  PRMT R80, R7, 0x7632, R80 ;  /* 0x0000763207507816 */ /* 0x004fe40000000050 */
[----:B------:R-:W-:Y:S01]  /*7c20*/  PRMT R81, R11, 0x7632, R81 ;  /* 0x000076320b517816 */ /* 0x000fe20000000051 */
[----:B------:R-:W-:Y:S01]  /*7c30*/  STG.E.U16 desc[UR10][R88.64], R44 ;  /* 0x0000002c58007986 */ /* 0x000fe2000c10150a */
[----:B------:R-:W-:-:S03]  /*7c40*/  FFMA R115, R115, 0.69314718246459960938, R12 ;  /* 0x3f31721873737823 */ /* 0x000fc6000000000c */
[----:B------:R1:W-:Y:S01]  /*7c50*/  STG.E.U16 desc[UR10][R94.64], R2 ;  /* 0x000000025e007986 */ /* 0x0003e2000c10150a */
[----:B0-----:R-:W-:-:S03]  /*7c60*/  PRMT R79, R39, 0x7632, R79 ;  /* 0x00007632274f7816 */ /* 0x001fc6000000004f */
[----:B------:R0:W-:Y:S01]  /*7c70*/  STG.E.U16 desc[UR10][R96.64], R48 ;  /* 0x0000003060007986 */ /* 0x0001e2000c10150a */
[----:B---3--:R-:W-:Y:S02]  /*7c80*/  PRMT R83, R19, 0x7632, R83 ;  /* 0x0000763213537816 */ /* 0x008fe40000000053 */
[----:B------:R-:W-:Y:S01]  /*7c90*/  PRMT R82, R23, 0x7632, R82 ;  /* 0x0000763217527816 */ /* 0x000fe20000000052 */
[----:B------:R0:W-:Y:S04]  /*7ca0*/  STG.E.U16 desc[UR10][R98.64], R49 ;  /* 0x0000003162007986 */ /* 0x0001e8000c10150a */
[----:B------:R0:W-:Y:S01]  /*7cb0*/  STG.E.U16 desc[UR10][R100.64], R50 ;  /* 0x0000003264007986 */ /* 0x0001e2000c10150a */
[----:B-1----:R-:W-:-:S03]  /*7cc0*/  IADD3 R2, P1, P2, R3, UR7, R4 ;  /* 0x0000000703027c10 */ /* 0x002fc6000fa3e004 */
[----:B------:R0:W-:Y:S01]  /*7cd0*/  STG.E.U16 desc[UR10][R102.64], R51 ;  /* 0x0000003366007986 */ /* 0x0001e2000c10150a */
[----:B------:R-:W-:-:S03]  /*7ce0*/  IADD3.X R3, PT, PT, R252, UR5, R5, P1, P2 ;  /* 0x00000005fc037c10 */ /* 0x000fc60008fe4405 */
[----:B------:R0:W-:Y:S04]  /*7cf0*/  STG.E.U16 desc[UR10][R104.64], R6 ;  /* 0x0000000668007986 */ /* 0x0001e8000c10150a */
        /* <DEDUP_REMOVED lines=30> */
[----:B------:R0:W-:Y:S01]  /*7ee0*/  STG.E.U16 desc[UR10][R158.64], R79 ;  /* 0x0000004f9e007986 */ /* 0x0001e2000c10150a */
[----:B------:R-:W-:Y:S06]  /*7ef0*/  BAR.SYNC.DEFER_BLOCKING 0x0 ;  /* 0x0000000000007b1d */ /* 0x000fec0000010000 */
[----:B------:R0:W-:Y:S02]  /*7f00*/  STS.128 [R46+UR6], R112 ;  /* 0x000000702e007988 */ /* 0x0001e40008000c06 */
[----:B------:R-:W-:Y:S06]  /*7f10*/  BAR.SYNC.DEFER_BLOCKING 0x0 ;  /* 0x0000000000007b1d */ /* 0x000fec0000010000 */
[----:B------:R-:W-:Y:S05]  /*7f20*/  @P0 EXIT ;  /* 0x000000000000094d */ /* 0x000fea0003800000 */
[----:B------:R-:W1:Y:S04]  /*7f30*/  LDS R47, [R47] ;  /* 0x000000002f2f7984 */ /* 0x000e680000000800 */
[----:B-1----:R-:W-:Y:S01]  /*7f40*/  STG.E desc[UR10][R2.64], R47 ;  /* 0x0000002f02007986 */ /* 0x002fe2000c10190a */
[----:B------:R-:W-:Y:S05]  /*7f50*/  EXIT ;  /* 0x000000000000794d */ /* 0x000fea0003800000 */
.L_x_2:
[----:B------:R-:W-:-:S00]  /*7f60*/  BRA `(.L_x_2) ;  /* 0xfffffffc00fc7947 */ /* 0x000fc0000383ffff */
[----:B------:R-:W-:-:S00]  /*7f70*/  NOP ;  /* 0x0000000000007918 */ /* 0x000fc00000000000 */
        /* <DEDUP_REMOVED lines=8> */
.L_x_3:


//--------------------- .nv.global.init           --------------------------
	.section	.nv.global.init,"aw",@progbits
.nv.global.init:
	.type		_$_str,@object
	.size		_$_str,(.L_0 - _$_str)
_$_str:
        /*0000*/ 	.byte	0x5f, 0x5f, 0x43, 0x55, 0x44, 0x41, 0x5f, 0x46, 0x54, 0x5a, 0x00
.L_0:


//--------------------- .nv.shared.attn_fwd       --------------------------
	.section	.nv.shared.attn_fwd,"aw",@nobits
	.sectionflags	@""
	.align	16
	.zero		1024


//--------------------- .nv.shared.reserved.0     --------------------------
	.section	.nv.shared.reserved.0,"aw",@nobits
	.weak		__nv_reservedSMEM_offset_0_alias
	.size		__nv_reservedSMEM_offset_0_alias, 0, 64
	.other		__nv_reservedSMEM_offset_0_alias,@"STO_CUDA_RESERVED_SHARED STV_DEFAULT"
__nv_reservedSMEM_offset_0_alias:
	.zero		0
	.zero		64


//--------------------- .nv.constant0.attn_fwd    --------------------------
	.section	.nv.constant0.attn_fwd,"a",@progbits
	.sectionflags	@""
	.align	4
.nv.constant0.attn_fwd:
	.zero		1032


//--------------------- SYMBOLS --------------------------

	.type		.nv.reservedSmem.offset0,@object
	.size		.nv.reservedSmem.offset0,0x4
	.type		.nv.reservedSmem.cap,@object
	.size		.nv.reservedSmem.cap,0x4
